//
// Generated by NVIDIA NVVM Compiler
//
// Compiler Build ID: CL-36424714
// Cuda compilation tools, release 13.0, V13.0.88
// Based on NVVM 20.0.0
//

.version 9.0
.target sm_100
.address_size 64

	// .globl	_Z32flashattn_streaming_16x16_kernelPK6__halfS1_S1_Pfiif
// _ZZ32flashattn_streaming_16x16_kernelPK6__halfS1_S1_PfiifE8s_scores has been demoted
// _ZZ32flashattn_streaming_16x16_kernelPK6__halfS1_S1_PfiifE7sV_tile has been demoted

.visible .entry _Z32flashattn_streaming_16x16_kernelPK6__halfS1_S1_Pfiif(
	.param .u64 .ptr .align 1 _Z32flashattn_streaming_16x16_kernelPK6__halfS1_S1_Pfiif_param_0,
	.param .u64 .ptr .align 1 _Z32flashattn_streaming_16x16_kernelPK6__halfS1_S1_Pfiif_param_1,
	.param .u64 .ptr .align 1 _Z32flashattn_streaming_16x16_kernelPK6__halfS1_S1_Pfiif_param_2,
	.param .u64 .ptr .align 1 _Z32flashattn_streaming_16x16_kernelPK6__halfS1_S1_Pfiif_param_3,
	.param .u32 _Z32flashattn_streaming_16x16_kernelPK6__halfS1_S1_Pfiif_param_4,
	.param .u32 _Z32flashattn_streaming_16x16_kernelPK6__halfS1_S1_Pfiif_param_5,
	.param .f32 _Z32flashattn_streaming_16x16_kernelPK6__halfS1_S1_Pfiif_param_6
)
{
	.local .align 16 .b8 	__local_depot0[1152];
	.reg .b64 	%SP;
	.reg .b64 	%SPL;
	.reg .pred 	%p<172>;
	.reg .b16 	%rs<24>;
	.reg .b32 	%r<511>;
	.reg .b32 	%f<4045>;
	.reg .b64 	%rd<105>;
	// demoted variable
	.shared .align 4 .b8 _ZZ32flashattn_streaming_16x16_kernelPK6__halfS1_S1_PfiifE8s_scores[1024];
	// demoted variable
	.shared .align 2 .b8 _ZZ32flashattn_streaming_16x16_kernelPK6__halfS1_S1_PfiifE7sV_tile[512];
	mov.u64 	%SPL, __local_depot0;
	ld.param.u64 	%rd4, [_Z32flashattn_streaming_16x16_kernelPK6__halfS1_S1_Pfiif_param_0];
	ld.param.u32 	%r49, [_Z32flashattn_streaming_16x16_kernelPK6__halfS1_S1_Pfiif_param_4];
	add.u64 	%rd1, %SPL, 0;
	add.u64 	%rd2, %SPL, 64;
	add.u64 	%rd3, %SPL, 128;
	mov.u32 	%r1, %ctaid.x;
	setp.ge.s32 	%p1, %r1, %r49;
	@%p1 bra 	$L__BB0_154;
	ld.param.u32 	%r492, [_Z32flashattn_streaming_16x16_kernelPK6__halfS1_S1_Pfiif_param_5];
	cvta.to.global.u64 	%rd11, %rd4;
	mov.u32 	%r2, %tid.x;
	mul.wide.u32 	%rd12, %r1, 512;
	add.s64 	%rd13, %rd11, %rd12;
	mov.b32 	%r50, 16;
	wmma.load.a.sync.aligned.row.m16n16k16.global.f16 	{%r3, %r4, %r5, %r6, %r7, %r8, %r9, %r10}, [%rd13], %r50;
	setp.lt.s32 	%p2, %r492, 16;
	mov.f32 	%f3509, 0f00000000;
	mov.f32 	%f3773, 0f358637BD;
	mov.f32 	%f3774, %f3773;
	mov.f32 	%f3775, %f3773;
	mov.f32 	%f3776, %f3773;
	mov.f32 	%f3777, %f3773;
	mov.f32 	%f3778, %f3773;
	mov.f32 	%f3779, %f3773;
	mov.f32 	%f3780, %f3773;
	mov.f32 	%f3781, %f3773;
	mov.f32 	%f3782, %f3773;
	mov.f32 	%f3783, %f3773;
	mov.f32 	%f3784, %f3773;
	mov.f32 	%f3785, %f3773;
	mov.f32 	%f3786, %f3773;
	mov.f32 	%f3787, %f3773;
	mov.f32 	%f3788, %f3773;
	mov.f32 	%f3510, %f3509;
	mov.f32 	%f3511, %f3509;
	mov.f32 	%f3512, %f3509;
	mov.f32 	%f3513, %f3509;
	mov.f32 	%f3514, %f3509;
	mov.f32 	%f3515, %f3509;
	mov.f32 	%f3516, %f3509;
	mov.f32 	%f3517, %f3509;
	mov.f32 	%f3518, %f3509;
	mov.f32 	%f3519, %f3509;
	mov.f32 	%f3520, %f3509;
	mov.f32 	%f3521, %f3509;
	mov.f32 	%f3522, %f3509;
	mov.f32 	%f3523, %f3509;
	mov.f32 	%f3524, %f3509;
	mov.f32 	%f3525, %f3509;
	mov.f32 	%f3526, %f3509;
	mov.f32 	%f3527, %f3509;
	mov.f32 	%f3528, %f3509;
	mov.f32 	%f3529, %f3509;
	mov.f32 	%f3530, %f3509;
	mov.f32 	%f3531, %f3509;
	mov.f32 	%f3532, %f3509;
	mov.f32 	%f3533, %f3509;
	mov.f32 	%f3534, %f3509;
	mov.f32 	%f3535, %f3509;
	mov.f32 	%f3536, %f3509;
	mov.f32 	%f3537, %f3509;
	mov.f32 	%f3538, %f3509;
	mov.f32 	%f3539, %f3509;
	mov.f32 	%f3540, %f3509;
	mov.f32 	%f3541, %f3509;
	mov.f32 	%f3542, %f3509;
	mov.f32 	%f3543, %f3509;
	mov.f32 	%f3544, %f3509;
	mov.f32 	%f3545, %f3509;
	mov.f32 	%f3546, %f3509;
	mov.f32 	%f3547, %f3509;
	mov.f32 	%f3548, %f3509;
	mov.f32 	%f3549, %f3509;
	mov.f32 	%f3550, %f3509;
	mov.f32 	%f3551, %f3509;
	mov.f32 	%f3552, %f3509;
	mov.f32 	%f3553, %f3509;
	mov.f32 	%f3554, %f3509;
	mov.f32 	%f3555, %f3509;
	mov.f32 	%f3556, %f3509;
	mov.f32 	%f3557, %f3509;
	mov.f32 	%f3558, %f3509;
	mov.f32 	%f3559, %f3509;
	mov.f32 	%f3560, %f3509;
	mov.f32 	%f3561, %f3509;
	mov.f32 	%f3562, %f3509;
	mov.f32 	%f3563, %f3509;
	mov.f32 	%f3564, %f3509;
	mov.f32 	%f3565, %f3509;
	mov.f32 	%f3566, %f3509;
	mov.f32 	%f3567, %f3509;
	mov.f32 	%f3568, %f3509;
	mov.f32 	%f3569, %f3509;
	mov.f32 	%f3570, %f3509;
	mov.f32 	%f3571, %f3509;
	mov.f32 	%f3572, %f3509;
	mov.f32 	%f3573, %f3509;
	mov.f32 	%f3574, %f3509;
	mov.f32 	%f3575, %f3509;
	mov.f32 	%f3576, %f3509;
	mov.f32 	%f3577, %f3509;
	mov.f32 	%f3578, %f3509;
	mov.f32 	%f3579, %f3509;
	mov.f32 	%f3580, %f3509;
	mov.f32 	%f3581, %f3509;
	mov.f32 	%f3582, %f3509;
	mov.f32 	%f3583, %f3509;
	mov.f32 	%f3584, %f3509;
	mov.f32 	%f3585, %f3509;
	mov.f32 	%f3586, %f3509;
	mov.f32 	%f3587, %f3509;
	mov.f32 	%f3588, %f3509;
	mov.f32 	%f3589, %f3509;
	mov.f32 	%f3590, %f3509;
	mov.f32 	%f3591, %f3509;
	mov.f32 	%f3592, %f3509;
	mov.f32 	%f3593, %f3509;
	mov.f32 	%f3594, %f3509;
	mov.f32 	%f3595, %f3509;
	mov.f32 	%f3596, %f3509;
	mov.f32 	%f3597, %f3509;
	mov.f32 	%f3598, %f3509;
	mov.f32 	%f3599, %f3509;
	mov.f32 	%f3600, %f3509;
	mov.f32 	%f3601, %f3509;
	mov.f32 	%f3602, %f3509;
	mov.f32 	%f3603, %f3509;
	mov.f32 	%f3604, %f3509;
	mov.f32 	%f3605, %f3509;
	mov.f32 	%f3606, %f3509;
	mov.f32 	%f3607, %f3509;
	mov.f32 	%f3608, %f3509;
	mov.f32 	%f3609, %f3509;
	mov.f32 	%f3610, %f3509;
	mov.f32 	%f3611, %f3509;
	mov.f32 	%f3612, %f3509;
	mov.f32 	%f3613, %f3509;
	mov.f32 	%f3614, %f3509;
	mov.f32 	%f3615, %f3509;
	mov.f32 	%f3616, %f3509;
	mov.f32 	%f3617, %f3509;
	mov.f32 	%f3618, %f3509;
	mov.f32 	%f3619, %f3509;
	mov.f32 	%f3620, %f3509;
	mov.f32 	%f3621, %f3509;
	mov.f32 	%f3622, %f3509;
	mov.f32 	%f3623, %f3509;
	mov.f32 	%f3624, %f3509;
	mov.f32 	%f3625, %f3509;
	mov.f32 	%f3626, %f3509;
	mov.f32 	%f3627, %f3509;
	mov.f32 	%f3628, %f3509;
	mov.f32 	%f3629, %f3509;
	mov.f32 	%f3630, %f3509;
	mov.f32 	%f3631, %f3509;
	mov.f32 	%f3632, %f3509;
	mov.f32 	%f3633, %f3509;
	mov.f32 	%f3634, %f3509;
	mov.f32 	%f3635, %f3509;
	mov.f32 	%f3636, %f3509;
	mov.f32 	%f3637, %f3509;
	mov.f32 	%f3638, %f3509;
	mov.f32 	%f3639, %f3509;
	mov.f32 	%f3640, %f3509;
	mov.f32 	%f3641, %f3509;
	mov.f32 	%f3642, %f3509;
	mov.f32 	%f3643, %f3509;
	mov.f32 	%f3644, %f3509;
	mov.f32 	%f3645, %f3509;
	mov.f32 	%f3646, %f3509;
	mov.f32 	%f3647, %f3509;
	mov.f32 	%f3648, %f3509;
	mov.f32 	%f3649, %f3509;
	mov.f32 	%f3650, %f3509;
	mov.f32 	%f3651, %f3509;
	mov.f32 	%f3652, %f3509;
	mov.f32 	%f3653, %f3509;
	mov.f32 	%f3654, %f3509;
	mov.f32 	%f3655, %f3509;
	mov.f32 	%f3656, %f3509;
	mov.f32 	%f3657, %f3509;
	mov.f32 	%f3658, %f3509;
	mov.f32 	%f3659, %f3509;
	mov.f32 	%f3660, %f3509;
	mov.f32 	%f3661, %f3509;
	mov.f32 	%f3662, %f3509;
	mov.f32 	%f3663, %f3509;
	mov.f32 	%f3664, %f3509;
	mov.f32 	%f3665, %f3509;
	mov.f32 	%f3666, %f3509;
	mov.f32 	%f3667, %f3509;
	mov.f32 	%f3668, %f3509;
	mov.f32 	%f3669, %f3509;
	mov.f32 	%f3670, %f3509;
	mov.f32 	%f3671, %f3509;
	mov.f32 	%f3672, %f3509;
	mov.f32 	%f3673, %f3509;
	mov.f32 	%f3674, %f3509;
	mov.f32 	%f3675, %f3509;
	mov.f32 	%f3676, %f3509;
	mov.f32 	%f3677, %f3509;
	mov.f32 	%f3678, %f3509;
	mov.f32 	%f3679, %f3509;
	mov.f32 	%f3680, %f3509;
	mov.f32 	%f3681, %f3509;
	mov.f32 	%f3682, %f3509;
	mov.f32 	%f3683, %f3509;
	mov.f32 	%f3684, %f3509;
	mov.f32 	%f3685, %f3509;
	mov.f32 	%f3686, %f3509;
	mov.f32 	%f3687, %f3509;
	mov.f32 	%f3688, %f3509;
	mov.f32 	%f3689, %f3509;
	mov.f32 	%f3690, %f3509;
	mov.f32 	%f3691, %f3509;
	mov.f32 	%f3692, %f3509;
	mov.f32 	%f3693, %f3509;
	mov.f32 	%f3694, %f3509;
	mov.f32 	%f3695, %f3509;
	mov.f32 	%f3696, %f3509;
	mov.f32 	%f3697, %f3509;
	mov.f32 	%f3698, %f3509;
	mov.f32 	%f3699, %f3509;
	mov.f32 	%f3700, %f3509;
	mov.f32 	%f3701, %f3509;
	mov.f32 	%f3702, %f3509;
	mov.f32 	%f3703, %f3509;
	mov.f32 	%f3704, %f3509;
	mov.f32 	%f3705, %f3509;
	mov.f32 	%f3706, %f3509;
	mov.f32 	%f3707, %f3509;
	mov.f32 	%f3708, %f3509;
	mov.f32 	%f3709, %f3509;
	mov.f32 	%f3710, %f3509;
	mov.f32 	%f3711, %f3509;
	mov.f32 	%f3712, %f3509;
	mov.f32 	%f3713, %f3509;
	mov.f32 	%f3714, %f3509;
	mov.f32 	%f3715, %f3509;
	mov.f32 	%f3716, %f3509;
	mov.f32 	%f3717, %f3509;
	mov.f32 	%f3718, %f3509;
	mov.f32 	%f3719, %f3509;
	mov.f32 	%f3720, %f3509;
	mov.f32 	%f3721, %f3509;
	mov.f32 	%f3722, %f3509;
	mov.f32 	%f3723, %f3509;
	mov.f32 	%f3724, %f3509;
	mov.f32 	%f3725, %f3509;
	mov.f32 	%f3726, %f3509;
	mov.f32 	%f3727, %f3509;
	mov.f32 	%f3728, %f3509;
	mov.f32 	%f3729, %f3509;
	mov.f32 	%f3730, %f3509;
	mov.f32 	%f3731, %f3509;
	mov.f32 	%f3732, %f3509;
	mov.f32 	%f3733, %f3509;
	mov.f32 	%f3734, %f3509;
	mov.f32 	%f3735, %f3509;
	mov.f32 	%f3736, %f3509;
	mov.f32 	%f3737, %f3509;
	mov.f32 	%f3738, %f3509;
	mov.f32 	%f3739, %f3509;
	mov.f32 	%f3740, %f3509;
	mov.f32 	%f3741, %f3509;
	mov.f32 	%f3742, %f3509;
	mov.f32 	%f3743, %f3509;
	mov.f32 	%f3744, %f3509;
	mov.f32 	%f3745, %f3509;
	mov.f32 	%f3746, %f3509;
	mov.f32 	%f3747, %f3509;
	mov.f32 	%f3748, %f3509;
	mov.f32 	%f3749, %f3509;
	mov.f32 	%f3750, %f3509;
	mov.f32 	%f3751, %f3509;
	mov.f32 	%f3752, %f3509;
	mov.f32 	%f3753, %f3509;
	mov.f32 	%f3754, %f3509;
	mov.f32 	%f3755, %f3509;
	mov.f32 	%f3756, %f3509;
	mov.f32 	%f3757, %f3509;
	mov.f32 	%f3758, %f3509;
	mov.f32 	%f3759, %f3509;
	mov.f32 	%f3760, %f3509;
	mov.f32 	%f3761, %f3509;
	mov.f32 	%f3762, %f3509;
	mov.f32 	%f3763, %f3509;
	mov.f32 	%f3764, %f3509;
	@%p2 bra 	$L__BB0_152;
	ld.param.u32 	%r493, [_Z32flashattn_streaming_16x16_kernelPK6__halfS1_S1_Pfiif_param_5];
	mov.u32 	%r52, %ntid.x;
	add.s32 	%r53, %r2, %r52;
	max.u32 	%r54, %r53, 256;
	setp.lt.u32 	%p3, %r53, 256;
	selp.u32 	%r55, 1, 0, %p3;
	add.s32 	%r56, %r53, %r55;
	sub.s32 	%r57, %r54, %r56;
	div.u32 	%r58, %r57, %r52;
	add.s32 	%r11, %r58, %r55;
	shr.s32 	%r59, %r493, 31;
	shr.u32 	%r60, %r59, 28;
	add.s32 	%r61, %r493, %r60;
	shr.s32 	%r12, %r61, 4;
	mov.b32 	%r499, 0;
	mov.f32 	%f3493, 0f00000000;
	mov.f32 	%f3485, 0fF149F2CA;
	mov.f32 	%f3486, %f3485;
	mov.f32 	%f3487, %f3485;
	mov.f32 	%f3488, %f3485;
	mov.f32 	%f3489, %f3485;
	mov.f32 	%f3490, %f3485;
	mov.f32 	%f3491, %f3485;
	mov.f32 	%f3492, %f3485;
	mov.f32 	%f3494, %f3493;
	mov.f32 	%f3495, %f3493;
	mov.f32 	%f3496, %f3493;
	mov.f32 	%f3497, %f3493;
	mov.f32 	%f3498, %f3493;
	mov.f32 	%f3499, %f3493;
	mov.f32 	%f3500, %f3493;
	mov.f32 	%f3501, %f3493;
	mov.f32 	%f3502, %f3493;
	mov.f32 	%f3503, %f3493;
	mov.f32 	%f3504, %f3493;
	mov.f32 	%f3505, %f3493;
	mov.f32 	%f3506, %f3493;
	mov.f32 	%f3507, %f3493;
	mov.f32 	%f3508, %f3493;
	mov.f32 	%f3509, %f3493;
	mov.f32 	%f3510, %f3493;
	mov.f32 	%f3511, %f3493;
	mov.f32 	%f3512, %f3493;
	mov.f32 	%f3513, %f3493;
	mov.f32 	%f3514, %f3493;
	mov.f32 	%f3515, %f3493;
	mov.f32 	%f3516, %f3493;
	mov.f32 	%f3517, %f3493;
	mov.f32 	%f3518, %f3493;
	mov.f32 	%f3519, %f3493;
	mov.f32 	%f3520, %f3493;
	mov.f32 	%f3521, %f3493;
	mov.f32 	%f3522, %f3493;
	mov.f32 	%f3523, %f3493;
	mov.f32 	%f3524, %f3493;
	mov.f32 	%f3525, %f3493;
	mov.f32 	%f3526, %f3493;
	mov.f32 	%f3527, %f3493;
	mov.f32 	%f3528, %f3493;
	mov.f32 	%f3529, %f3493;
	mov.f32 	%f3530, %f3493;
	mov.f32 	%f3531, %f3493;
	mov.f32 	%f3532, %f3493;
	mov.f32 	%f3533, %f3493;
	mov.f32 	%f3534, %f3493;
	mov.f32 	%f3535, %f3493;
	mov.f32 	%f3536, %f3493;
	mov.f32 	%f3537, %f3493;
	mov.f32 	%f3538, %f3493;
	mov.f32 	%f3539, %f3493;
	mov.f32 	%f3540, %f3493;
	mov.f32 	%f3541, %f3493;
	mov.f32 	%f3542, %f3493;
	mov.f32 	%f3543, %f3493;
	mov.f32 	%f3544, %f3493;
	mov.f32 	%f3545, %f3493;
	mov.f32 	%f3546, %f3493;
	mov.f32 	%f3547, %f3493;
	mov.f32 	%f3548, %f3493;
	mov.f32 	%f3549, %f3493;
	mov.f32 	%f3550, %f3493;
	mov.f32 	%f3551, %f3493;
	mov.f32 	%f3552, %f3493;
	mov.f32 	%f3553, %f3493;
	mov.f32 	%f3554, %f3493;
	mov.f32 	%f3555, %f3493;
	mov.f32 	%f3556, %f3493;
	mov.f32 	%f3557, %f3493;
	mov.f32 	%f3558, %f3493;
	mov.f32 	%f3559, %f3493;
	mov.f32 	%f3560, %f3493;
	mov.f32 	%f3561, %f3493;
	mov.f32 	%f3562, %f3493;
	mov.f32 	%f3563, %f3493;
	mov.f32 	%f3564, %f3493;
	mov.f32 	%f3565, %f3493;
	mov.f32 	%f3566, %f3493;
	mov.f32 	%f3567, %f3493;
	mov.f32 	%f3568, %f3493;
	mov.f32 	%f3569, %f3493;
	mov.f32 	%f3570, %f3493;
	mov.f32 	%f3571, %f3493;
	mov.f32 	%f3572, %f3493;
	mov.f32 	%f3573, %f3493;
	mov.f32 	%f3574, %f3493;
	mov.f32 	%f3575, %f3493;
	mov.f32 	%f3576, %f3493;
	mov.f32 	%f3577, %f3493;
	mov.f32 	%f3578, %f3493;
	mov.f32 	%f3579, %f3493;
	mov.f32 	%f3580, %f3493;
	mov.f32 	%f3581, %f3493;
	mov.f32 	%f3582, %f3493;
	mov.f32 	%f3583, %f3493;
	mov.f32 	%f3584, %f3493;
	mov.f32 	%f3585, %f3493;
	mov.f32 	%f3586, %f3493;
	mov.f32 	%f3587, %f3493;
	mov.f32 	%f3588, %f3493;
	mov.f32 	%f3589, %f3493;
	mov.f32 	%f3590, %f3493;
	mov.f32 	%f3591, %f3493;
	mov.f32 	%f3592, %f3493;
	mov.f32 	%f3593, %f3493;
	mov.f32 	%f3594, %f3493;
	mov.f32 	%f3595, %f3493;
	mov.f32 	%f3596, %f3493;
	mov.f32 	%f3597, %f3493;
	mov.f32 	%f3598, %f3493;
	mov.f32 	%f3599, %f3493;
	mov.f32 	%f3600, %f3493;
	mov.f32 	%f3601, %f3493;
	mov.f32 	%f3602, %f3493;
	mov.f32 	%f3603, %f3493;
	mov.f32 	%f3604, %f3493;
	mov.f32 	%f3605, %f3493;
	mov.f32 	%f3606, %f3493;
	mov.f32 	%f3607, %f3493;
	mov.f32 	%f3608, %f3493;
	mov.f32 	%f3609, %f3493;
	mov.f32 	%f3610, %f3493;
	mov.f32 	%f3611, %f3493;
	mov.f32 	%f3612, %f3493;
	mov.f32 	%f3613, %f3493;
	mov.f32 	%f3614, %f3493;
	mov.f32 	%f3615, %f3493;
	mov.f32 	%f3616, %f3493;
	mov.f32 	%f3617, %f3493;
	mov.f32 	%f3618, %f3493;
	mov.f32 	%f3619, %f3493;
	mov.f32 	%f3620, %f3493;
	mov.f32 	%f3621, %f3493;
	mov.f32 	%f3622, %f3493;
	mov.f32 	%f3623, %f3493;
	mov.f32 	%f3624, %f3493;
	mov.f32 	%f3625, %f3493;
	mov.f32 	%f3626, %f3493;
	mov.f32 	%f3627, %f3493;
	mov.f32 	%f3628, %f3493;
	mov.f32 	%f3629, %f3493;
	mov.f32 	%f3630, %f3493;
	mov.f32 	%f3631, %f3493;
	mov.f32 	%f3632, %f3493;
	mov.f32 	%f3633, %f3493;
	mov.f32 	%f3634, %f3493;
	mov.f32 	%f3635, %f3493;
	mov.f32 	%f3636, %f3493;
	mov.f32 	%f3637, %f3493;
	mov.f32 	%f3638, %f3493;
	mov.f32 	%f3639, %f3493;
	mov.f32 	%f3640, %f3493;
	mov.f32 	%f3641, %f3493;
	mov.f32 	%f3642, %f3493;
	mov.f32 	%f3643, %f3493;
	mov.f32 	%f3644, %f3493;
	mov.f32 	%f3645, %f3493;
	mov.f32 	%f3646, %f3493;
	mov.f32 	%f3647, %f3493;
	mov.f32 	%f3648, %f3493;
	mov.f32 	%f3649, %f3493;
	mov.f32 	%f3650, %f3493;
	mov.f32 	%f3651, %f3493;
	mov.f32 	%f3652, %f3493;
	mov.f32 	%f3653, %f3493;
	mov.f32 	%f3654, %f3493;
	mov.f32 	%f3655, %f3493;
	mov.f32 	%f3656, %f3493;
	mov.f32 	%f3657, %f3493;
	mov.f32 	%f3658, %f3493;
	mov.f32 	%f3659, %f3493;
	mov.f32 	%f3660, %f3493;
	mov.f32 	%f3661, %f3493;
	mov.f32 	%f3662, %f3493;
	mov.f32 	%f3663, %f3493;
	mov.f32 	%f3664, %f3493;
	mov.f32 	%f3665, %f3493;
	mov.f32 	%f3666, %f3493;
	mov.f32 	%f3667, %f3493;
	mov.f32 	%f3668, %f3493;
	mov.f32 	%f3669, %f3493;
	mov.f32 	%f3670, %f3493;
	mov.f32 	%f3671, %f3493;
	mov.f32 	%f3672, %f3493;
	mov.f32 	%f3673, %f3493;
	mov.f32 	%f3674, %f3493;
	mov.f32 	%f3675, %f3493;
	mov.f32 	%f3676, %f3493;
	mov.f32 	%f3677, %f3493;
	mov.f32 	%f3678, %f3493;
	mov.f32 	%f3679, %f3493;
	mov.f32 	%f3680, %f3493;
	mov.f32 	%f3681, %f3493;
	mov.f32 	%f3682, %f3493;
	mov.f32 	%f3683, %f3493;
	mov.f32 	%f3684, %f3493;
	mov.f32 	%f3685, %f3493;
	mov.f32 	%f3686, %f3493;
	mov.f32 	%f3687, %f3493;
	mov.f32 	%f3688, %f3493;
	mov.f32 	%f3689, %f3493;
	mov.f32 	%f3690, %f3493;
	mov.f32 	%f3691, %f3493;
	mov.f32 	%f3692, %f3493;
	mov.f32 	%f3693, %f3493;
	mov.f32 	%f3694, %f3493;
	mov.f32 	%f3695, %f3493;
	mov.f32 	%f3696, %f3493;
	mov.f32 	%f3697, %f3493;
	mov.f32 	%f3698, %f3493;
	mov.f32 	%f3699, %f3493;
	mov.f32 	%f3700, %f3493;
	mov.f32 	%f3701, %f3493;
	mov.f32 	%f3702, %f3493;
	mov.f32 	%f3703, %f3493;
	mov.f32 	%f3704, %f3493;
	mov.f32 	%f3705, %f3493;
	mov.f32 	%f3706, %f3493;
	mov.f32 	%f3707, %f3493;
	mov.f32 	%f3708, %f3493;
	mov.f32 	%f3709, %f3493;
	mov.f32 	%f3710, %f3493;
	mov.f32 	%f3711, %f3493;
	mov.f32 	%f3712, %f3493;
	mov.f32 	%f3713, %f3493;
	mov.f32 	%f3714, %f3493;
	mov.f32 	%f3715, %f3493;
	mov.f32 	%f3716, %f3493;
	mov.f32 	%f3717, %f3493;
	mov.f32 	%f3718, %f3493;
	mov.f32 	%f3719, %f3493;
	mov.f32 	%f3720, %f3493;
	mov.f32 	%f3721, %f3493;
	mov.f32 	%f3722, %f3493;
	mov.f32 	%f3723, %f3493;
	mov.f32 	%f3724, %f3493;
	mov.f32 	%f3725, %f3493;
	mov.f32 	%f3726, %f3493;
	mov.f32 	%f3727, %f3493;
	mov.f32 	%f3728, %f3493;
	mov.f32 	%f3729, %f3493;
	mov.f32 	%f3730, %f3493;
	mov.f32 	%f3731, %f3493;
	mov.f32 	%f3732, %f3493;
	mov.f32 	%f3733, %f3493;
	mov.f32 	%f3734, %f3493;
	mov.f32 	%f3735, %f3493;
	mov.f32 	%f3736, %f3493;
	mov.f32 	%f3737, %f3493;
	mov.f32 	%f3738, %f3493;
	mov.f32 	%f3739, %f3493;
	mov.f32 	%f3740, %f3493;
	mov.f32 	%f3741, %f3493;
	mov.f32 	%f3742, %f3493;
	mov.f32 	%f3743, %f3493;
	mov.f32 	%f3744, %f3493;
	mov.f32 	%f3745, %f3493;
	mov.f32 	%f3746, %f3493;
	mov.f32 	%f3747, %f3493;
	mov.f32 	%f3748, %f3493;
	mov.f32 	%f3749, %f3493;
	mov.f32 	%f3750, %f3493;
	mov.f32 	%f3751, %f3493;
	mov.f32 	%f3752, %f3493;
	mov.f32 	%f3753, %f3493;
	mov.f32 	%f3754, %f3493;
	mov.f32 	%f3755, %f3493;
	mov.f32 	%f3756, %f3493;
	mov.f32 	%f3757, %f3493;
	mov.f32 	%f3758, %f3493;
	mov.f32 	%f3759, %f3493;
	mov.f32 	%f3760, %f3493;
	mov.f32 	%f3761, %f3493;
	mov.f32 	%f3762, %f3493;
	mov.f32 	%f3763, %f3493;
	mov.f32 	%f3764, %f3493;
	mov.f32 	%f3765, %f3485;
	mov.f32 	%f3766, %f3485;
	mov.f32 	%f3767, %f3485;
	mov.f32 	%f3768, %f3485;
	mov.f32 	%f3769, %f3485;
	mov.f32 	%f3770, %f3485;
	mov.f32 	%f3771, %f3485;
	mov.f32 	%f3772, %f3485;
$L__BB0_3:
	ld.param.u32 	%r494, [_Z32flashattn_streaming_16x16_kernelPK6__halfS1_S1_Pfiif_param_5];
	ld.param.u64 	%rd99, [_Z32flashattn_streaming_16x16_kernelPK6__halfS1_S1_Pfiif_param_1];
	mov.u32 	%r62, %tid.x;
	setp.gt.u32 	%p4, %r62, 255;
	shl.b32 	%r63, %r499, 4;
	cvt.u64.u32 	%rd14, %r63;
	mov.u32 	%r64, %ctaid.x;
	cvt.u64.u32 	%rd15, %r64;
	cvt.s64.s32 	%rd16, %r494;
	mul.lo.s64 	%rd17, %rd15, %rd16;
	shl.b64 	%rd18, %rd17, 4;
	add.s64 	%rd19, %rd18, %rd14;
	cvta.to.global.u64 	%rd20, %rd99;
	shl.b64 	%rd21, %rd19, 1;
	add.s64 	%rd22, %rd20, %rd21;
	wmma.load.b.sync.aligned.row.m16n16k16.global.f16 	{%r65, %r66, %r67, %r68, %r69, %r70, %r71, %r72}, [%rd22], %r494;
	mov.f32 	%f1770, 0f00000000;
	wmma.mma.sync.aligned.row.row.m16n16k16.f32.f32 {%f1771, %f1772, %f1773, %f1774, %f1775, %f1776, %f1777, %f1778}, {%r3, %r4, %r5, %r6, %r7, %r8, %r9, %r10}, {%r65, %r66, %r67, %r68, %r69, %r70, %r71, %r72}, {%f1770, %f1770, %f1770, %f1770, %f1770, %f1770, %f1770, %f1770};
	mov.u32 	%r73, _ZZ32flashattn_streaming_16x16_kernelPK6__halfS1_S1_PfiifE8s_scores;
	mov.b32 	%r74, 16;
	wmma.store.d.sync.aligned.row.m16n16k16.shared.f32 	[%r73], {%f1771, %f1772, %f1773, %f1774, %f1775, %f1776, %f1777, %f1778}, %r74;
	@%p4 bra 	$L__BB0_11;
	mov.u32 	%r500, %tid.x;
	and.b32  	%r75, %r11, 3;
	setp.eq.s32 	%p5, %r75, 3;
	@%p5 bra 	$L__BB0_8;
	ld.param.u32 	%r495, [_Z32flashattn_streaming_16x16_kernelPK6__halfS1_S1_Pfiif_param_5];
	ld.param.u64 	%rd100, [_Z32flashattn_streaming_16x16_kernelPK6__halfS1_S1_Pfiif_param_2];
	mov.u32 	%r76, %tid.x;
	mov.u32 	%r77, %ntid.x;
	add.s32 	%r500, %r76, %r77;
	and.b32  	%r78, %r11, 3;
	setp.eq.s32 	%p6, %r78, 0;
	shl.b32 	%r79, %r499, 8;
	add.s32 	%r80, %r76, %r79;
	and.b32  	%r81, %r80, -16;
	and.b32  	%r82, %r76, 15;
	or.b32  	%r83, %r81, %r82;
	cvta.to.global.u64 	%rd23, %rd100;
	mov.u32 	%r84, %ctaid.x;
	cvt.u64.u32 	%rd24, %r84;
	cvt.s64.s32 	%rd25, %r495;
	mul.lo.s64 	%rd26, %rd24, %rd25;
	shl.b64 	%rd27, %rd26, 5;
	add.s64 	%rd28, %rd23, %rd27;
	mul.wide.s32 	%rd29, %r83, 2;
	add.s64 	%rd30, %rd28, %rd29;
	ld.global.nc.u16 	%rs1, [%rd30];
	shl.b32 	%r85, %r76, 1;
	mov.u32 	%r86, _ZZ32flashattn_streaming_16x16_kernelPK6__halfS1_S1_PfiifE7sV_tile;
	add.s32 	%r87, %r86, %r85;
	st.shared.u16 	[%r87], %rs1;
	@%p6 bra 	$L__BB0_8;
	ld.param.u32 	%r496, [_Z32flashattn_streaming_16x16_kernelPK6__halfS1_S1_Pfiif_param_5];
	ld.param.u64 	%rd101, [_Z32flashattn_streaming_16x16_kernelPK6__halfS1_S1_Pfiif_param_2];
	mov.u32 	%r88, %tid.x;
	mov.u32 	%r89, %ntid.x;
	add.s32 	%r90, %r88, %r89;
	add.s32 	%r500, %r90, %r89;
	and.b32  	%r91, %r11, 3;
	setp.eq.s32 	%p7, %r91, 1;
	shl.b32 	%r92, %r499, 8;
	add.s32 	%r93, %r90, %r92;
	and.b32  	%r94, %r93, -16;
	and.b32  	%r95, %r90, 15;
	or.b32  	%r96, %r94, %r95;
	cvta.to.global.u64 	%rd31, %rd101;
	mov.u32 	%r97, %ctaid.x;
	cvt.u64.u32 	%rd32, %r97;
	cvt.s64.s32 	%rd33, %r496;
	mul.lo.s64 	%rd34, %rd32, %rd33;
	shl.b64 	%rd35, %rd34, 5;
	add.s64 	%rd36, %rd31, %rd35;
	mul.wide.s32 	%rd37, %r96, 2;
	add.s64 	%rd38, %rd36, %rd37;
	ld.global.nc.u16 	%rs2, [%rd38];
	shl.b32 	%r98, %r88, 1;
	mov.u32 	%r99, _ZZ32flashattn_streaming_16x16_kernelPK6__halfS1_S1_PfiifE7sV_tile;
	add.s32 	%r100, %r99, %r98;
	shl.b32 	%r101, %r89, 1;
	add.s32 	%r102, %r100, %r101;
	st.shared.u16 	[%r102], %rs2;
	@%p7 bra 	$L__BB0_8;
	ld.param.u32 	%r497, [_Z32flashattn_streaming_16x16_kernelPK6__halfS1_S1_Pfiif_param_5];
	ld.param.u64 	%rd102, [_Z32flashattn_streaming_16x16_kernelPK6__halfS1_S1_Pfiif_param_2];
	mov.u32 	%r103, %tid.x;
	mov.u32 	%r104, %ntid.x;
	add.s32 	%r105, %r103, %r104;
	add.s32 	%r106, %r105, %r104;
	add.s32 	%r500, %r106, %r104;
	shl.b32 	%r107, %r499, 8;
	add.s32 	%r108, %r106, %r107;
	and.b32  	%r109, %r108, -16;
	and.b32  	%r110, %r106, 15;
	or.b32  	%r111, %r109, %r110;
	cvta.to.global.u64 	%rd39, %rd102;
	mov.u32 	%r112, %ctaid.x;
	cvt.u64.u32 	%rd40, %r112;
	cvt.s64.s32 	%rd41, %r497;
	mul.lo.s64 	%rd42, %rd40, %rd41;
	shl.b64 	%rd43, %rd42, 5;
	add.s64 	%rd44, %rd39, %rd43;
	mul.wide.s32 	%rd45, %r111, 2;
	add.s64 	%rd46, %rd44, %rd45;
	ld.global.nc.u16 	%rs3, [%rd46];
	shl.b32 	%r113, %r103, 1;
	mov.u32 	%r114, _ZZ32flashattn_streaming_16x16_kernelPK6__halfS1_S1_PfiifE7sV_tile;
	add.s32 	%r115, %r114, %r113;
	shl.b32 	%r116, %r104, 1;
	add.s32 	%r117, %r115, %r116;
	add.s32 	%r118, %r117, %r116;
	st.shared.u16 	[%r118], %rs3;
$L__BB0_8:
	setp.lt.u32 	%p8, %r11, 3;
	@%p8 bra 	$L__BB0_11;
	mov.u32 	%r119, %ntid.x;
	shl.b32 	%r120, %r119, 1;
	add.s32 	%r508, %r120, %r500;
	mad.lo.s32 	%r507, %r119, 3, %r500;
	add.s32 	%r506, %r119, %r500;
	shl.b32 	%r121, %r500, 1;
	mov.u32 	%r122, _ZZ32flashattn_streaming_16x16_kernelPK6__halfS1_S1_PfiifE7sV_tile;
	add.s32 	%r505, %r122, %r121;
	shl.b32 	%r123, %r499, 8;
	add.s32 	%r504, %r506, %r123;
	add.s32 	%r503, %r508, %r123;
	add.s32 	%r502, %r507, %r123;
	add.s32 	%r501, %r500, %r123;
$L__BB0_10:
	ld.param.u32 	%r498, [_Z32flashattn_streaming_16x16_kernelPK6__halfS1_S1_Pfiif_param_5];
	ld.param.u64 	%rd103, [_Z32flashattn_streaming_16x16_kernelPK6__halfS1_S1_Pfiif_param_2];
	and.b32  	%r124, %r500, 15;
	and.b32  	%r125, %r501, -16;
	or.b32  	%r126, %r125, %r124;
	cvta.to.global.u64 	%rd47, %rd103;
	mov.u32 	%r127, %ctaid.x;
	cvt.u64.u32 	%rd48, %r127;
	cvt.s64.s32 	%rd49, %r498;
	mul.lo.s64 	%rd50, %rd48, %rd49;
	shl.b64 	%rd51, %rd50, 5;
	add.s64 	%rd52, %rd47, %rd51;
	mul.wide.s32 	%rd53, %r126, 2;
	add.s64 	%rd54, %rd52, %rd53;
	ld.global.nc.u16 	%rs4, [%rd54];
	st.shared.u16 	[%r505], %rs4;
	mov.u32 	%r128, %ntid.x;
	add.s32 	%r129, %r500, %r128;
	and.b32  	%r130, %r506, 15;
	shl.b32 	%r131, %r128, 1;
	add.s32 	%r132, %r505, %r131;
	and.b32  	%r133, %r504, -16;
	or.b32  	%r134, %r133, %r130;
	mul.wide.s32 	%rd55, %r134, 2;
	add.s64 	%rd56, %rd52, %rd55;
	ld.global.nc.u16 	%rs5, [%rd56];
	st.shared.u16 	[%r132], %rs5;
	add.s32 	%r135, %r129, %r128;
	and.b32  	%r136, %r508, 15;
	shl.b32 	%r137, %r128, 2;
	add.s32 	%r138, %r505, %r137;
	and.b32  	%r139, %r503, -16;
	or.b32  	%r140, %r139, %r136;
	mul.wide.s32 	%rd57, %r140, 2;
	add.s64 	%rd58, %rd52, %rd57;
	ld.global.nc.u16 	%rs6, [%rd58];
	st.shared.u16 	[%r138], %rs6;
	add.s32 	%r141, %r135, %r128;
	and.b32  	%r142, %r507, 15;
	mad.lo.s32 	%r143, %r128, 6, %r505;
	and.b32  	%r144, %r502, -16;
	or.b32  	%r145, %r144, %r142;
	mul.wide.s32 	%rd59, %r145, 2;
	add.s64 	%rd60, %rd52, %rd59;
	ld.global.nc.u16 	%rs7, [%rd60];
	st.shared.u16 	[%r143], %rs7;
	add.s32 	%r500, %r141, %r128;
	add.s32 	%r508, %r508, %r137;
	add.s32 	%r507, %r507, %r137;
	add.s32 	%r506, %r506, %r137;
	shl.b32 	%r146, %r128, 3;
	add.s32 	%r505, %r505, %r146;
	add.s32 	%r504, %r504, %r137;
	add.s32 	%r503, %r503, %r137;
	add.s32 	%r502, %r502, %r137;
	add.s32 	%r501, %r501, %r137;
	setp.lt.u32 	%p9, %r500, 256;
	@%p9 bra 	$L__BB0_10;
$L__BB0_11:
	mov.u32 	%r147, %tid.x;
	and.b32  	%r148, %r147, 31;
	setp.ne.s32 	%p10, %r148, 0;
	bar.sync 	0;
	@%p10 bra 	$L__BB0_13;
	mov.f32 	%f1779, 0f00000000;
	st.local.v4.f32 	[%rd3], {%f1779, %f1779, %f1779, %f1779};
	st.local.v4.f32 	[%rd3+16], {%f1779, %f1779, %f1779, %f1779};
	st.local.v4.f32 	[%rd3+32], {%f1779, %f1779, %f1779, %f1779};
	st.local.v4.f32 	[%rd3+48], {%f1779, %f1779, %f1779, %f1779};
	st.local.v4.f32 	[%rd3+64], {%f1779, %f1779, %f1779, %f1779};
	st.local.v4.f32 	[%rd3+80], {%f1779, %f1779, %f1779, %f1779};
	st.local.v4.f32 	[%rd3+96], {%f1779, %f1779, %f1779, %f1779};
	st.local.v4.f32 	[%rd3+112], {%f1779, %f1779, %f1779, %f1779};
	st.local.v4.f32 	[%rd3+128], {%f1779, %f1779, %f1779, %f1779};
	st.local.v4.f32 	[%rd3+144], {%f1779, %f1779, %f1779, %f1779};
	st.local.v4.f32 	[%rd3+160], {%f1779, %f1779, %f1779, %f1779};
	st.local.v4.f32 	[%rd3+176], {%f1779, %f1779, %f1779, %f1779};
	mov.f32 	%f1780, 0fF149F2CA;
	st.local.v4.f32 	[%rd1], {%f1780, %f1780, %f1780, %f1780};
	st.local.v4.f32 	[%rd2], {%f1779, %f1779, %f1779, %f1779};
	st.local.v4.f32 	[%rd3+192], {%f1779, %f1779, %f1779, %f1779};
	st.local.v4.f32 	[%rd3+208], {%f1779, %f1779, %f1779, %f1779};
	st.local.v4.f32 	[%rd3+224], {%f1779, %f1779, %f1779, %f1779};
	st.local.v4.f32 	[%rd3+240], {%f1779, %f1779, %f1779, %f1779};
	st.local.v4.f32 	[%rd3+256], {%f1779, %f1779, %f1779, %f1779};
	st.local.v4.f32 	[%rd3+272], {%f1779, %f1779, %f1779, %f1779};
	st.local.v4.f32 	[%rd3+288], {%f1779, %f1779, %f1779, %f1779};
	st.local.v4.f32 	[%rd3+304], {%f1779, %f1779, %f1779, %f1779};
	st.local.v4.f32 	[%rd3+320], {%f1779, %f1779, %f1779, %f1779};
	st.local.v4.f32 	[%rd3+336], {%f1779, %f1779, %f1779, %f1779};
	st.local.v4.f32 	[%rd3+352], {%f1779, %f1779, %f1779, %f1779};
	st.local.v4.f32 	[%rd3+368], {%f1779, %f1779, %f1779, %f1779};
	st.local.v4.f32 	[%rd3+384], {%f1779, %f1779, %f1779, %f1779};
	st.local.v4.f32 	[%rd3+400], {%f1779, %f1779, %f1779, %f1779};
	st.local.v4.f32 	[%rd3+416], {%f1779, %f1779, %f1779, %f1779};
	st.local.v4.f32 	[%rd3+432], {%f1779, %f1779, %f1779, %f1779};
	st.local.v4.f32 	[%rd1+16], {%f1780, %f1780, %f1780, %f1780};
	st.local.v4.f32 	[%rd2+16], {%f1779, %f1779, %f1779, %f1779};
	st.local.v4.f32 	[%rd3+448], {%f1779, %f1779, %f1779, %f1779};
	st.local.v4.f32 	[%rd3+464], {%f1779, %f1779, %f1779, %f1779};
	st.local.v4.f32 	[%rd3+480], {%f1779, %f1779, %f1779, %f1779};
	st.local.v4.f32 	[%rd3+496], {%f1779, %f1779, %f1779, %f1779};
	st.local.v4.f32 	[%rd3+512], {%f1779, %f1779, %f1779, %f1779};
	st.local.v4.f32 	[%rd3+528], {%f1779, %f1779, %f1779, %f1779};
	st.local.v4.f32 	[%rd3+544], {%f1779, %f1779, %f1779, %f1779};
	st.local.v4.f32 	[%rd3+560], {%f1779, %f1779, %f1779, %f1779};
	st.local.v4.f32 	[%rd3+576], {%f1779, %f1779, %f1779, %f1779};
	st.local.v4.f32 	[%rd3+592], {%f1779, %f1779, %f1779, %f1779};
	st.local.v4.f32 	[%rd3+608], {%f1779, %f1779, %f1779, %f1779};
	st.local.v4.f32 	[%rd3+624], {%f1779, %f1779, %f1779, %f1779};
	st.local.v4.f32 	[%rd3+640], {%f1779, %f1779, %f1779, %f1779};
	st.local.v4.f32 	[%rd3+656], {%f1779, %f1779, %f1779, %f1779};
	st.local.v4.f32 	[%rd3+672], {%f1779, %f1779, %f1779, %f1779};
	st.local.v4.f32 	[%rd3+688], {%f1779, %f1779, %f1779, %f1779};
	st.local.v4.f32 	[%rd1+32], {%f1780, %f1780, %f1780, %f1780};
	st.local.v4.f32 	[%rd2+32], {%f1779, %f1779, %f1779, %f1779};
	st.local.v4.f32 	[%rd3+704], {%f1779, %f1779, %f1779, %f1779};
	st.local.v4.f32 	[%rd3+720], {%f1779, %f1779, %f1779, %f1779};
	st.local.v4.f32 	[%rd3+736], {%f1779, %f1779, %f1779, %f1779};
	st.local.v4.f32 	[%rd3+752], {%f1779, %f1779, %f1779, %f1779};
	st.local.v4.f32 	[%rd3+768], {%f1779, %f1779, %f1779, %f1779};
	st.local.v4.f32 	[%rd3+784], {%f1779, %f1779, %f1779, %f1779};
	st.local.v4.f32 	[%rd3+800], {%f1779, %f1779, %f1779, %f1779};
	st.local.v4.f32 	[%rd3+816], {%f1779, %f1779, %f1779, %f1779};
	st.local.v4.f32 	[%rd3+832], {%f1779, %f1779, %f1779, %f1779};
	st.local.v4.f32 	[%rd3+848], {%f1779, %f1779, %f1779, %f1779};
	st.local.v4.f32 	[%rd3+864], {%f1779, %f1779, %f1779, %f1779};
	st.local.v4.f32 	[%rd3+880], {%f1779, %f1779, %f1779, %f1779};
	st.local.v4.f32 	[%rd3+896], {%f1779, %f1779, %f1779, %f1779};
	st.local.v4.f32 	[%rd3+912], {%f1779, %f1779, %f1779, %f1779};
	st.local.v4.f32 	[%rd3+928], {%f1779, %f1779, %f1779, %f1779};
	st.local.v4.f32 	[%rd3+944], {%f1779, %f1779, %f1779, %f1779};
	st.local.v4.f32 	[%rd1+48], {%f1780, %f1780, %f1780, %f1780};
	st.local.v4.f32 	[%rd2+48], {%f1779, %f1779, %f1779, %f1779};
	st.local.v4.f32 	[%rd3+960], {%f1779, %f1779, %f1779, %f1779};
	st.local.v4.f32 	[%rd3+976], {%f1779, %f1779, %f1779, %f1779};
	st.local.v4.f32 	[%rd3+992], {%f1779, %f1779, %f1779, %f1779};
	st.local.v4.f32 	[%rd3+1008], {%f1779, %f1779, %f1779, %f1779};
$L__BB0_13:
	mov.b32 	%r510, 0;
$L__BB0_14:
	mov.u32 	%r150, %tid.x;
	and.b32  	%r151, %r150, 31;
	setp.gt.u32 	%p11, %r151, 15;
	mov.f32 	%f3197, 0fF149F2CA;
	@%p11 bra 	$L__BB0_16;
	ld.param.f32 	%f2908, [_Z32flashattn_streaming_16x16_kernelPK6__halfS1_S1_Pfiif_param_6];
	shl.b32 	%r152, %r510, 4;
	mov.u32 	%r153, %tid.x;
	and.b32  	%r154, %r153, 31;
	add.s32 	%r155, %r152, %r154;
	shl.b32 	%r156, %r155, 2;
	mov.u32 	%r157, _ZZ32flashattn_streaming_16x16_kernelPK6__halfS1_S1_PfiifE8s_scores;
	add.s32 	%r158, %r157, %r156;
	ld.shared.f32 	%f1782, [%r158];
	mul.f32 	%f3197, %f2908, %f1782;
$L__BB0_16:
	mov.u32 	%r159, %tid.x;
	and.b32  	%r160, %r159, 31;
	setp.gt.u32 	%p12, %r160, 15;
	mov.b32 	%r161, %f3197;
	shfl.sync.bfly.b32	%r162|%p13, %r161, 16, 31, -1;
	mov.b32 	%f1784, %r162;
	max.f32 	%f1785, %f3197, %f1784;
	mov.b32 	%r163, %f1785;
	shfl.sync.bfly.b32	%r164|%p14, %r163, 8, 31, -1;
	mov.b32 	%f1786, %r164;
	max.f32 	%f1787, %f1785, %f1786;
	mov.b32 	%r165, %f1787;
	shfl.sync.bfly.b32	%r166|%p15, %r165, 4, 31, -1;
	mov.b32 	%f1788, %r166;
	max.f32 	%f1789, %f1787, %f1788;
	mov.b32 	%r167, %f1789;
	shfl.sync.bfly.b32	%r168|%p16, %r167, 2, 31, -1;
	mov.b32 	%f1790, %r168;
	max.f32 	%f1791, %f1789, %f1790;
	mov.b32 	%r169, %f1791;
	shfl.sync.bfly.b32	%r170|%p17, %r169, 1, 31, -1;
	mov.b32 	%f1792, %r170;
	max.f32 	%f291, %f1791, %f1792;
	mov.f32 	%f3198, 0f00000000;
	@%p12 bra 	$L__BB0_18;
	sub.f32 	%f1793, %f3197, %f291;
	mul.f32 	%f1794, %f1793, 0f3FB8AA3B;
	ex2.approx.f32 	%f3198, %f1794;
$L__BB0_18:
	mov.u32 	%r171, %tid.x;
	and.b32  	%r172, %r171, 31;
	setp.ne.s32 	%p18, %r172, 0;
	mov.b32 	%r173, %f3198;
	shfl.sync.bfly.b32	%r174|%p19, %r173, 16, 31, -1;
	mov.b32 	%f1795, %r174;
	add.f32 	%f1796, %f3198, %f1795;
	mov.b32 	%r175, %f1796;
	shfl.sync.bfly.b32	%r176|%p20, %r175, 8, 31, -1;
	mov.b32 	%f1797, %r176;
	add.f32 	%f1798, %f1796, %f1797;
	mov.b32 	%r177, %f1798;
	shfl.sync.bfly.b32	%r178|%p21, %r177, 4, 31, -1;
	mov.b32 	%f1799, %r178;
	add.f32 	%f1800, %f1798, %f1799;
	mov.b32 	%r179, %f1800;
	shfl.sync.bfly.b32	%r180|%p22, %r179, 2, 31, -1;
	mov.b32 	%f1801, %r180;
	add.f32 	%f1802, %f1800, %f1801;
	mov.b32 	%r181, %f1802;
	shfl.sync.bfly.b32	%r182|%p23, %r181, 1, 31, -1;
	mov.b32 	%f1803, %r182;
	add.f32 	%f294, %f1802, %f1803;
	@%p18 bra 	$L__BB0_20;
	mul.wide.u32 	%rd61, %r510, 4;
	add.s64 	%rd62, %rd1, %rd61;
	st.local.f32 	[%rd62], %f291;
	add.s64 	%rd63, %rd2, %rd61;
	st.local.f32 	[%rd63], %f294;
$L__BB0_20:
	mov.u32 	%r183, %tid.x;
	and.b32  	%r184, %r183, 31;
	setp.gt.u32 	%p24, %r184, 15;
	mov.f32 	%f3199, 0f00000000;
	@%p24 bra 	$L__BB0_22;
	mov.u32 	%r185, %tid.x;
	shl.b32 	%r186, %r185, 5;
	and.b32  	%r187, %r186, 992;
	mov.u32 	%r188, _ZZ32flashattn_streaming_16x16_kernelPK6__halfS1_S1_PfiifE7sV_tile;
	add.s32 	%r189, %r188, %r187;
	ld.shared.u16 	%rs8, [%r189];
	// begin inline asm
	{  cvt.f32.f16 %f1805, %rs8;}

	// end inline asm
	mul.f32 	%f3199, %f3198, %f1805;
$L__BB0_22:
	mov.u32 	%r190, %tid.x;
	and.b32  	%r191, %r190, 31;
	setp.ne.s32 	%p25, %r191, 0;
	mov.b32 	%r192, %f3199;
	shfl.sync.bfly.b32	%r193|%p26, %r192, 16, 31, -1;
	mov.b32 	%f1806, %r193;
	add.f32 	%f1807, %f3199, %f1806;
	mov.b32 	%r194, %f1807;
	shfl.sync.bfly.b32	%r195|%p27, %r194, 8, 31, -1;
	mov.b32 	%f1808, %r195;
	add.f32 	%f1809, %f1807, %f1808;
	mov.b32 	%r196, %f1809;
	shfl.sync.bfly.b32	%r197|%p28, %r196, 4, 31, -1;
	mov.b32 	%f1810, %r197;
	add.f32 	%f1811, %f1809, %f1810;
	mov.b32 	%r198, %f1811;
	shfl.sync.bfly.b32	%r199|%p29, %r198, 2, 31, -1;
	mov.b32 	%f1812, %r199;
	add.f32 	%f1813, %f1811, %f1812;
	mov.b32 	%r200, %f1813;
	shfl.sync.bfly.b32	%r201|%p30, %r200, 1, 31, -1;
	mov.b32 	%f1814, %r201;
	add.f32 	%f297, %f1813, %f1814;
	@%p25 bra 	$L__BB0_24;
	mul.wide.u32 	%rd64, %r510, 64;
	add.s64 	%rd65, %rd3, %rd64;
	ld.local.f32 	%f1815, [%rd65];
	add.f32 	%f1816, %f297, %f1815;
	st.local.f32 	[%rd65], %f1816;
$L__BB0_24:
	mov.u32 	%r202, %tid.x;
	and.b32  	%r203, %r202, 31;
	setp.gt.u32 	%p31, %r203, 15;
	mov.f32 	%f3200, 0f00000000;
	@%p31 bra 	$L__BB0_26;
	mov.u32 	%r204, %tid.x;
	shl.b32 	%r205, %r204, 5;
	and.b32  	%r206, %r205, 992;
	mov.u32 	%r207, _ZZ32flashattn_streaming_16x16_kernelPK6__halfS1_S1_PfiifE7sV_tile;
	add.s32 	%r208, %r207, %r206;
	ld.shared.u16 	%rs9, [%r208+2];
	// begin inline asm
	{  cvt.f32.f16 %f1818, %rs9;}

	// end inline asm
	mul.f32 	%f3200, %f3198, %f1818;
$L__BB0_26:
	mov.u32 	%r209, %tid.x;
	and.b32  	%r210, %r209, 31;
	setp.ne.s32 	%p32, %r210, 0;
	mov.b32 	%r211, %f3200;
	shfl.sync.bfly.b32	%r212|%p33, %r211, 16, 31, -1;
	mov.b32 	%f1819, %r212;
	add.f32 	%f1820, %f3200, %f1819;
	mov.b32 	%r213, %f1820;
	shfl.sync.bfly.b32	%r214|%p34, %r213, 8, 31, -1;
	mov.b32 	%f1821, %r214;
	add.f32 	%f1822, %f1820, %f1821;
	mov.b32 	%r215, %f1822;
	shfl.sync.bfly.b32	%r216|%p35, %r215, 4, 31, -1;
	mov.b32 	%f1823, %r216;
	add.f32 	%f1824, %f1822, %f1823;
	mov.b32 	%r217, %f1824;
	shfl.sync.bfly.b32	%r218|%p36, %r217, 2, 31, -1;
	mov.b32 	%f1825, %r218;
	add.f32 	%f1826, %f1824, %f1825;
	mov.b32 	%r219, %f1826;
	shfl.sync.bfly.b32	%r220|%p37, %r219, 1, 31, -1;
	mov.b32 	%f1827, %r220;
	add.f32 	%f300, %f1826, %f1827;
	@%p32 bra 	$L__BB0_28;
	mul.wide.u32 	%rd66, %r510, 64;
	add.s64 	%rd67, %rd3, %rd66;
	ld.local.f32 	%f1828, [%rd67+4];
	add.f32 	%f1829, %f300, %f1828;
	st.local.f32 	[%rd67+4], %f1829;
$L__BB0_28:
	mov.u32 	%r221, %tid.x;
	and.b32  	%r222, %r221, 31;
	setp.gt.u32 	%p38, %r222, 15;
	mov.f32 	%f3201, 0f00000000;
	@%p38 bra 	$L__BB0_30;
	mov.u32 	%r223, %tid.x;
	shl.b32 	%r224, %r223, 5;
	and.b32  	%r225, %r224, 992;
	mov.u32 	%r226, _ZZ32flashattn_streaming_16x16_kernelPK6__halfS1_S1_PfiifE7sV_tile;
	add.s32 	%r227, %r226, %r225;
	ld.shared.u16 	%rs10, [%r227+4];
	// begin inline asm
	{  cvt.f32.f16 %f1831, %rs10;}

	// end inline asm
	mul.f32 	%f3201, %f3198, %f1831;
$L__BB0_30:
	mov.u32 	%r228, %tid.x;
	and.b32  	%r229, %r228, 31;
	setp.ne.s32 	%p39, %r229, 0;
	mov.b32 	%r230, %f3201;
	shfl.sync.bfly.b32	%r231|%p40, %r230, 16, 31, -1;
	mov.b32 	%f1832, %r231;
	add.f32 	%f1833, %f3201, %f1832;
	mov.b32 	%r232, %f1833;
	shfl.sync.bfly.b32	%r233|%p41, %r232, 8, 31, -1;
	mov.b32 	%f1834, %r233;
	add.f32 	%f1835, %f1833, %f1834;
	mov.b32 	%r234, %f1835;
	shfl.sync.bfly.b32	%r235|%p42, %r234, 4, 31, -1;
	mov.b32 	%f1836, %r235;
	add.f32 	%f1837, %f1835, %f1836;
	mov.b32 	%r236, %f1837;
	shfl.sync.bfly.b32	%r237|%p43, %r236, 2, 31, -1;
	mov.b32 	%f1838, %r237;
	add.f32 	%f1839, %f1837, %f1838;
	mov.b32 	%r238, %f1839;
	shfl.sync.bfly.b32	%r239|%p44, %r238, 1, 31, -1;
	mov.b32 	%f1840, %r239;
	add.f32 	%f303, %f1839, %f1840;
	@%p39 bra 	$L__BB0_32;
	mul.wide.u32 	%rd68, %r510, 64;
	add.s64 	%rd69, %rd3, %rd68;
	ld.local.f32 	%f1841, [%rd69+8];
	add.f32 	%f1842, %f303, %f1841;
	st.local.f32 	[%rd69+8], %f1842;
$L__BB0_32:
	mov.u32 	%r240, %tid.x;
	and.b32  	%r241, %r240, 31;
	setp.gt.u32 	%p45, %r241, 15;
	mov.f32 	%f3202, 0f00000000;
	@%p45 bra 	$L__BB0_34;
	mov.u32 	%r242, %tid.x;
	shl.b32 	%r243, %r242, 5;
	and.b32  	%r244, %r243, 992;
	mov.u32 	%r245, _ZZ32flashattn_streaming_16x16_kernelPK6__halfS1_S1_PfiifE7sV_tile;
	add.s32 	%r246, %r245, %r244;
	ld.shared.u16 	%rs11, [%r246+6];
	// begin inline asm
	{  cvt.f32.f16 %f1844, %rs11;}

	// end inline asm
	mul.f32 	%f3202, %f3198, %f1844;
$L__BB0_34:
	mov.u32 	%r247, %tid.x;
	and.b32  	%r248, %r247, 31;
	setp.ne.s32 	%p46, %r248, 0;
	mov.b32 	%r249, %f3202;
	shfl.sync.bfly.b32	%r250|%p47, %r249, 16, 31, -1;
	mov.b32 	%f1845, %r250;
	add.f32 	%f1846, %f3202, %f1845;
	mov.b32 	%r251, %f1846;
	shfl.sync.bfly.b32	%r252|%p48, %r251, 8, 31, -1;
	mov.b32 	%f1847, %r252;
	add.f32 	%f1848, %f1846, %f1847;
	mov.b32 	%r253, %f1848;
	shfl.sync.bfly.b32	%r254|%p49, %r253, 4, 31, -1;
	mov.b32 	%f1849, %r254;
	add.f32 	%f1850, %f1848, %f1849;
	mov.b32 	%r255, %f1850;
	shfl.sync.bfly.b32	%r256|%p50, %r255, 2, 31, -1;
	mov.b32 	%f1851, %r256;
	add.f32 	%f1852, %f1850, %f1851;
	mov.b32 	%r257, %f1852;
	shfl.sync.bfly.b32	%r258|%p51, %r257, 1, 31, -1;
	mov.b32 	%f1853, %r258;
	add.f32 	%f306, %f1852, %f1853;
	@%p46 bra 	$L__BB0_36;
	mul.wide.u32 	%rd70, %r510, 64;
	add.s64 	%rd71, %rd3, %rd70;
	ld.local.f32 	%f1854, [%rd71+12];
	add.f32 	%f1855, %f306, %f1854;
	st.local.f32 	[%rd71+12], %f1855;
$L__BB0_36:
	mov.u32 	%r259, %tid.x;
	and.b32  	%r260, %r259, 31;
	setp.gt.u32 	%p52, %r260, 15;
	mov.f32 	%f3203, 0f00000000;
	@%p52 bra 	$L__BB0_38;
	mov.u32 	%r261, %tid.x;
	shl.b32 	%r262, %r261, 5;
	and.b32  	%r263, %r262, 992;
	mov.u32 	%r264, _ZZ32flashattn_streaming_16x16_kernelPK6__halfS1_S1_PfiifE7sV_tile;
	add.s32 	%r265, %r264, %r263;
	ld.shared.u16 	%rs12, [%r265+8];
	// begin inline asm
	{  cvt.f32.f16 %f1857, %rs12;}

	// end inline asm
	mul.f32 	%f3203, %f3198, %f1857;
$L__BB0_38:
	mov.u32 	%r266, %tid.x;
	and.b32  	%r267, %r266, 31;
	setp.ne.s32 	%p53, %r267, 0;
	mov.b32 	%r268, %f3203;
	shfl.sync.bfly.b32	%r269|%p54, %r268, 16, 31, -1;
	mov.b32 	%f1858, %r269;
	add.f32 	%f1859, %f3203, %f1858;
	mov.b32 	%r270, %f1859;
	shfl.sync.bfly.b32	%r271|%p55, %r270, 8, 31, -1;
	mov.b32 	%f1860, %r271;
	add.f32 	%f1861, %f1859, %f1860;
	mov.b32 	%r272, %f1861;
	shfl.sync.bfly.b32	%r273|%p56, %r272, 4, 31, -1;
	mov.b32 	%f1862, %r273;
	add.f32 	%f1863, %f1861, %f1862;
	mov.b32 	%r274, %f1863;
	shfl.sync.bfly.b32	%r275|%p57, %r274, 2, 31, -1;
	mov.b32 	%f1864, %r275;
	add.f32 	%f1865, %f1863, %f1864;
	mov.b32 	%r276, %f1865;
	shfl.sync.bfly.b32	%r277|%p58, %r276, 1, 31, -1;
	mov.b32 	%f1866, %r277;
	add.f32 	%f309, %f1865, %f1866;
	@%p53 bra 	$L__BB0_40;
	mul.wide.u32 	%rd72, %r510, 64;
	add.s64 	%rd73, %rd3, %rd72;
	ld.local.f32 	%f1867, [%rd73+16];
	add.f32 	%f1868, %f309, %f1867;
	st.local.f32 	[%rd73+16], %f1868;
$L__BB0_40:
	mov.u32 	%r278, %tid.x;
	and.b32  	%r279, %r278, 31;
	setp.gt.u32 	%p59, %r279, 15;
	mov.f32 	%f3204, 0f00000000;
	@%p59 bra 	$L__BB0_42;
	mov.u32 	%r280, %tid.x;
	shl.b32 	%r281, %r280, 5;
	and.b32  	%r282, %r281, 992;
	mov.u32 	%r283, _ZZ32flashattn_streaming_16x16_kernelPK6__halfS1_S1_PfiifE7sV_tile;
	add.s32 	%r284, %r283, %r282;
	ld.shared.u16 	%rs13, [%r284+10];
	// begin inline asm
	{  cvt.f32.f16 %f1870, %rs13;}

	// end inline asm
	mul.f32 	%f3204, %f3198, %f1870;
$L__BB0_42:
	mov.u32 	%r285, %tid.x;
	and.b32  	%r286, %r285, 31;
	setp.ne.s32 	%p60, %r286, 0;
	mov.b32 	%r287, %f3204;
	shfl.sync.bfly.b32	%r288|%p61, %r287, 16, 31, -1;
	mov.b32 	%f1871, %r288;
	add.f32 	%f1872, %f3204, %f1871;
	mov.b32 	%r289, %f1872;
	shfl.sync.bfly.b32	%r290|%p62, %r289, 8, 31, -1;
	mov.b32 	%f1873, %r290;
	add.f32 	%f1874, %f1872, %f1873;
	mov.b32 	%r291, %f1874;
	shfl.sync.bfly.b32	%r292|%p63, %r291, 4, 31, -1;
	mov.b32 	%f1875, %r292;
	add.f32 	%f1876, %f1874, %f1875;
	mov.b32 	%r293, %f1876;
	shfl.sync.bfly.b32	%r294|%p64, %r293, 2, 31, -1;
	mov.b32 	%f1877, %r294;
	add.f32 	%f1878, %f1876, %f1877;
	mov.b32 	%r295, %f1878;
	shfl.sync.bfly.b32	%r296|%p65, %r295, 1, 31, -1;
	mov.b32 	%f1879, %r296;
	add.f32 	%f312, %f1878, %f1879;
	@%p60 bra 	$L__BB0_44;
	mul.wide.u32 	%rd74, %r510, 64;
	add.s64 	%rd75, %rd3, %rd74;
	ld.local.f32 	%f1880, [%rd75+20];
	add.f32 	%f1881, %f312, %f1880;
	st.local.f32 	[%rd75+20], %f1881;
$L__BB0_44:
	mov.u32 	%r297, %tid.x;
	and.b32  	%r298, %r297, 31;
	setp.gt.u32 	%p66, %r298, 15;
	mov.f32 	%f3205, 0f00000000;
	@%p66 bra 	$L__BB0_46;
	mov.u32 	%r299, %tid.x;
	shl.b32 	%r300, %r299, 5;
	and.b32  	%r301, %r300, 992;
	mov.u32 	%r302, _ZZ32flashattn_streaming_16x16_kernelPK6__halfS1_S1_PfiifE7sV_tile;
	add.s32 	%r303, %r302, %r301;
	ld.shared.u16 	%rs14, [%r303+12];
	// begin inline asm
	{  cvt.f32.f16 %f1883, %rs14;}

	// end inline asm
	mul.f32 	%f3205, %f3198, %f1883;
$L__BB0_46:
	mov.u32 	%r304, %tid.x;
	and.b32  	%r305, %r304, 31;
	setp.ne.s32 	%p67, %r305, 0;
	mov.b32 	%r306, %f3205;
	shfl.sync.bfly.b32	%r307|%p68, %r306, 16, 31, -1;
	mov.b32 	%f1884, %r307;
	add.f32 	%f1885, %f3205, %f1884;
	mov.b32 	%r308, %f1885;
	shfl.sync.bfly.b32	%r309|%p69, %r308, 8, 31, -1;
	mov.b32 	%f1886, %r309;
	add.f32 	%f1887, %f1885, %f1886;
	mov.b32 	%r310, %f1887;
	shfl.sync.bfly.b32	%r311|%p70, %r310, 4, 31, -1;
	mov.b32 	%f1888, %r311;
	add.f32 	%f1889, %f1887, %f1888;
	mov.b32 	%r312, %f1889;
	shfl.sync.bfly.b32	%r313|%p71, %r312, 2, 31, -1;
	mov.b32 	%f1890, %r313;
	add.f32 	%f1891, %f1889, %f1890;
	mov.b32 	%r314, %f1891;
	shfl.sync.bfly.b32	%r315|%p72, %r314, 1, 31, -1;
	mov.b32 	%f1892, %r315;
	add.f32 	%f315, %f1891, %f1892;
	@%p67 bra 	$L__BB0_48;
	mul.wide.u32 	%rd76, %r510, 64;
	add.s64 	%rd77, %rd3, %rd76;
	ld.local.f32 	%f1893, [%rd77+24];
	add.f32 	%f1894, %f315, %f1893;
	st.local.f32 	[%rd77+24], %f1894;
$L__BB0_48:
	mov.u32 	%r316, %tid.x;
	and.b32  	%r317, %r316, 31;
	setp.gt.u32 	%p73, %r317, 15;
	mov.f32 	%f3206, 0f00000000;
	@%p73 bra 	$L__BB0_50;
	mov.u32 	%r318, %tid.x;
	shl.b32 	%r319, %r318, 5;
	and.b32  	%r320, %r319, 992;
	mov.u32 	%r321, _ZZ32flashattn_streaming_16x16_kernelPK6__halfS1_S1_PfiifE7sV_tile;
	add.s32 	%r322, %r321, %r320;
	ld.shared.u16 	%rs15, [%r322+14];
	// begin inline asm
	{  cvt.f32.f16 %f1896, %rs15;}

	// end inline asm
	mul.f32 	%f3206, %f3198, %f1896;
$L__BB0_50:
	mov.u32 	%r323, %tid.x;
	and.b32  	%r324, %r323, 31;
	setp.ne.s32 	%p74, %r324, 0;
	mov.b32 	%r325, %f3206;
	shfl.sync.bfly.b32	%r326|%p75, %r325, 16, 31, -1;
	mov.b32 	%f1897, %r326;
	add.f32 	%f1898, %f3206, %f1897;
	mov.b32 	%r327, %f1898;
	shfl.sync.bfly.b32	%r328|%p76, %r327, 8, 31, -1;
	mov.b32 	%f1899, %r328;
	add.f32 	%f1900, %f1898, %f1899;
	mov.b32 	%r329, %f1900;
	shfl.sync.bfly.b32	%r330|%p77, %r329, 4, 31, -1;
	mov.b32 	%f1901, %r330;
	add.f32 	%f1902, %f1900, %f1901;
	mov.b32 	%r331, %f1902;
	shfl.sync.bfly.b32	%r332|%p78, %r331, 2, 31, -1;
	mov.b32 	%f1903, %r332;
	add.f32 	%f1904, %f1902, %f1903;
	mov.b32 	%r333, %f1904;
	shfl.sync.bfly.b32	%r334|%p79, %r333, 1, 31, -1;
	mov.b32 	%f1905, %r334;
	add.f32 	%f318, %f1904, %f1905;
	@%p74 bra 	$L__BB0_52;
	mul.wide.u32 	%rd78, %r510, 64;
	add.s64 	%rd79, %rd3, %rd78;
	ld.local.f32 	%f1906, [%rd79+28];
	add.f32 	%f1907, %f318, %f1906;
	st.local.f32 	[%rd79+28], %f1907;
$L__BB0_52:
	mov.u32 	%r335, %tid.x;
	and.b32  	%r336, %r335, 31;
	setp.gt.u32 	%p80, %r336, 15;
	mov.f32 	%f3207, 0f00000000;
	@%p80 bra 	$L__BB0_54;
	mov.u32 	%r337, %tid.x;
	shl.b32 	%r338, %r337, 5;
	and.b32  	%r339, %r338, 992;
	mov.u32 	%r340, _ZZ32flashattn_streaming_16x16_kernelPK6__halfS1_S1_PfiifE7sV_tile;
	add.s32 	%r341, %r340, %r339;
	ld.shared.u16 	%rs16, [%r341+16];
	// begin inline asm
	{  cvt.f32.f16 %f1909, %rs16;}

	// end inline asm
	mul.f32 	%f3207, %f3198, %f1909;
$L__BB0_54:
	mov.u32 	%r342, %tid.x;
	and.b32  	%r343, %r342, 31;
	setp.ne.s32 	%p81, %r343, 0;
	mov.b32 	%r344, %f3207;
	shfl.sync.bfly.b32	%r345|%p82, %r344, 16, 31, -1;
	mov.b32 	%f1910, %r345;
	add.f32 	%f1911, %f3207, %f1910;
	mov.b32 	%r346, %f1911;
	shfl.sync.bfly.b32	%r347|%p83, %r346, 8, 31, -1;
	mov.b32 	%f1912, %r347;
	add.f32 	%f1913, %f1911, %f1912;
	mov.b32 	%r348, %f1913;
	shfl.sync.bfly.b32	%r349|%p84, %r348, 4, 31, -1;
	mov.b32 	%f1914, %r349;
	add.f32 	%f1915, %f1913, %f1914;
	mov.b32 	%r350, %f1915;
	shfl.sync.bfly.b32	%r351|%p85, %r350, 2, 31, -1;
	mov.b32 	%f1916, %r351;
	add.f32 	%f1917, %f1915, %f1916;
	mov.b32 	%r352, %f1917;
	shfl.sync.bfly.b32	%r353|%p86, %r352, 1, 31, -1;
	mov.b32 	%f1918, %r353;
	add.f32 	%f321, %f1917, %f1918;
	@%p81 bra 	$L__BB0_56;
	mul.wide.u32 	%rd80, %r510, 64;
	add.s64 	%rd81, %rd3, %rd80;
	ld.local.f32 	%f1919, [%rd81+32];
	add.f32 	%f1920, %f321, %f1919;
	st.local.f32 	[%rd81+32], %f1920;
$L__BB0_56:
	mov.u32 	%r354, %tid.x;
	and.b32  	%r355, %r354, 31;
	setp.gt.u32 	%p87, %r355, 15;
	mov.f32 	%f3208, 0f00000000;
	@%p87 bra 	$L__BB0_58;
	mov.u32 	%r356, %tid.x;
	shl.b32 	%r357, %r356, 5;
	and.b32  	%r358, %r357, 992;
	mov.u32 	%r359, _ZZ32flashattn_streaming_16x16_kernelPK6__halfS1_S1_PfiifE7sV_tile;
	add.s32 	%r360, %r359, %r358;
	ld.shared.u16 	%rs17, [%r360+18];
	// begin inline asm
	{  cvt.f32.f16 %f1922, %rs17;}

	// end inline asm
	mul.f32 	%f3208, %f3198, %f1922;
$L__BB0_58:
	mov.u32 	%r361, %tid.x;
	and.b32  	%r362, %r361, 31;
	setp.ne.s32 	%p88, %r362, 0;
	mov.b32 	%r363, %f3208;
	shfl.sync.bfly.b32	%r364|%p89, %r363, 16, 31, -1;
	mov.b32 	%f1923, %r364;
	add.f32 	%f1924, %f3208, %f1923;
	mov.b32 	%r365, %f1924;
	shfl.sync.bfly.b32	%r366|%p90, %r365, 8, 31, -1;
	mov.b32 	%f1925, %r366;
	add.f32 	%f1926, %f1924, %f1925;
	mov.b32 	%r367, %f1926;
	shfl.sync.bfly.b32	%r368|%p91, %r367, 4, 31, -1;
	mov.b32 	%f1927, %r368;
	add.f32 	%f1928, %f1926, %f1927;
	mov.b32 	%r369, %f1928;
	shfl.sync.bfly.b32	%r370|%p92, %r369, 2, 31, -1;
	mov.b32 	%f1929, %r370;
	add.f32 	%f1930, %f1928, %f1929;
	mov.b32 	%r371, %f1930;
	shfl.sync.bfly.b32	%r372|%p93, %r371, 1, 31, -1;
	mov.b32 	%f1931, %r372;
	add.f32 	%f324, %f1930, %f1931;
	@%p88 bra 	$L__BB0_60;
	mul.wide.u32 	%rd82, %r510, 64;
	add.s64 	%rd83, %rd3, %rd82;
	ld.local.f32 	%f1932, [%rd83+36];
	add.f32 	%f1933, %f324, %f1932;
	st.local.f32 	[%rd83+36], %f1933;
$L__BB0_60:
	mov.u32 	%r373, %tid.x;
	and.b32  	%r374, %r373, 31;
	setp.gt.u32 	%p94, %r374, 15;
	mov.f32 	%f3209, 0f00000000;
	@%p94 bra 	$L__BB0_62;
	mov.u32 	%r375, %tid.x;
	shl.b32 	%r376, %r375, 5;
	and.b32  	%r377, %r376, 992;
	mov.u32 	%r378, _ZZ32flashattn_streaming_16x16_kernelPK6__halfS1_S1_PfiifE7sV_tile;
	add.s32 	%r379, %r378, %r377;
	ld.shared.u16 	%rs18, [%r379+20];
	// begin inline asm
	{  cvt.f32.f16 %f1935, %rs18;}

	// end inline asm
	mul.f32 	%f3209, %f3198, %f1935;
$L__BB0_62:
	mov.u32 	%r380, %tid.x;
	and.b32  	%r381, %r380, 31;
	setp.ne.s32 	%p95, %r381, 0;
	mov.b32 	%r382, %f3209;
	shfl.sync.bfly.b32	%r383|%p96, %r382, 16, 31, -1;
	mov.b32 	%f1936, %r383;
	add.f32 	%f1937, %f3209, %f1936;
	mov.b32 	%r384, %f1937;
	shfl.sync.bfly.b32	%r385|%p97, %r384, 8, 31, -1;
	mov.b32 	%f1938, %r385;
	add.f32 	%f1939, %f1937, %f1938;
	mov.b32 	%r386, %f1939;
	shfl.sync.bfly.b32	%r387|%p98, %r386, 4, 31, -1;
	mov.b32 	%f1940, %r387;
	add.f32 	%f1941, %f1939, %f1940;
	mov.b32 	%r388, %f1941;
	shfl.sync.bfly.b32	%r389|%p99, %r388, 2, 31, -1;
	mov.b32 	%f1942, %r389;
	add.f32 	%f1943, %f1941, %f1942;
	mov.b32 	%r390, %f1943;
	shfl.sync.bfly.b32	%r391|%p100, %r390, 1, 31, -1;
	mov.b32 	%f1944, %r391;
	add.f32 	%f327, %f1943, %f1944;
	@%p95 bra 	$L__BB0_64;
	mul.wide.u32 	%rd84, %r510, 64;
	add.s64 	%rd85, %rd3, %rd84;
	ld.local.f32 	%f1945, [%rd85+40];
	add.f32 	%f1946, %f327, %f1945;
	st.local.f32 	[%rd85+40], %f1946;
$L__BB0_64:
	mov.u32 	%r392, %tid.x;
	and.b32  	%r393, %r392, 31;
	setp.gt.u32 	%p101, %r393, 15;
	mov.f32 	%f3210, 0f00000000;
	@%p101 bra 	$L__BB0_66;
	mov.u32 	%r394, %tid.x;
	shl.b32 	%r395, %r394, 5;
	and.b32  	%r396, %r395, 992;
	mov.u32 	%r397, _ZZ32flashattn_streaming_16x16_kernelPK6__halfS1_S1_PfiifE7sV_tile;
	add.s32 	%r398, %r397, %r396;
	ld.shared.u16 	%rs19, [%r398+22];
	// begin inline asm
	{  cvt.f32.f16 %f1948, %rs19;}

	// end inline asm
	mul.f32 	%f3210, %f3198, %f1948;
$L__BB0_66:
	mov.u32 	%r399, %tid.x;
	and.b32  	%r400, %r399, 31;
	setp.ne.s32 	%p102, %r400, 0;
	mov.b32 	%r401, %f3210;
	shfl.sync.bfly.b32	%r402|%p103, %r401, 16, 31, -1;
	mov.b32 	%f1949, %r402;
	add.f32 	%f1950, %f3210, %f1949;
	mov.b32 	%r403, %f1950;
	shfl.sync.bfly.b32	%r404|%p104, %r403, 8, 31, -1;
	mov.b32 	%f1951, %r404;
	add.f32 	%f1952, %f1950, %f1951;
	mov.b32 	%r405, %f1952;
	shfl.sync.bfly.b32	%r406|%p105, %r405, 4, 31, -1;
	mov.b32 	%f1953, %r406;
	add.f32 	%f1954, %f1952, %f1953;
	mov.b32 	%r407, %f1954;
	shfl.sync.bfly.b32	%r408|%p106, %r407, 2, 31, -1;
	mov.b32 	%f1955, %r408;
	add.f32 	%f1956, %f1954, %f1955;
	mov.b32 	%r409, %f1956;
	shfl.sync.bfly.b32	%r410|%p107, %r409, 1, 31, -1;
	mov.b32 	%f1957, %r410;
	add.f32 	%f330, %f1956, %f1957;
	@%p102 bra 	$L__BB0_68;
	mul.wide.u32 	%rd86, %r510, 64;
	add.s64 	%rd87, %rd3, %rd86;
	ld.local.f32 	%f1958, [%rd87+44];
	add.f32 	%f1959, %f330, %f1958;
	st.local.f32 	[%rd87+44], %f1959;
$L__BB0_68:
	mov.u32 	%r411, %tid.x;
	and.b32  	%r412, %r411, 31;
	setp.gt.u32 	%p108, %r412, 15;
	mov.f32 	%f3211, 0f00000000;
	@%p108 bra 	$L__BB0_70;
	mov.u32 	%r413, %tid.x;
	shl.b32 	%r414, %r413, 5;
	and.b32  	%r415, %r414, 992;
	mov.u32 	%r416, _ZZ32flashattn_streaming_16x16_kernelPK6__halfS1_S1_PfiifE7sV_tile;
	add.s32 	%r417, %r416, %r415;
	ld.shared.u16 	%rs20, [%r417+24];
	// begin inline asm
	{  cvt.f32.f16 %f1961, %rs20;}

	// end inline asm
	mul.f32 	%f3211, %f3198, %f1961;
$L__BB0_70:
	mov.u32 	%r418, %tid.x;
	and.b32  	%r419, %r418, 31;
	setp.ne.s32 	%p109, %r419, 0;
	mov.b32 	%r420, %f3211;
	shfl.sync.bfly.b32	%r421|%p110, %r420, 16, 31, -1;
	mov.b32 	%f1962, %r421;
	add.f32 	%f1963, %f3211, %f1962;
	mov.b32 	%r422, %f1963;
	shfl.sync.bfly.b32	%r423|%p111, %r422, 8, 31, -1;
	mov.b32 	%f1964, %r423;
	add.f32 	%f1965, %f1963, %f1964;
	mov.b32 	%r424, %f1965;
	shfl.sync.bfly.b32	%r425|%p112, %r424, 4, 31, -1;
	mov.b32 	%f1966, %r425;
	add.f32 	%f1967, %f1965, %f1966;
	mov.b32 	%r426, %f1967;
	shfl.sync.bfly.b32	%r427|%p113, %r426, 2, 31, -1;
	mov.b32 	%f1968, %r427;
	add.f32 	%f1969, %f1967, %f1968;
	mov.b32 	%r428, %f1969;
	shfl.sync.bfly.b32	%r429|%p114, %r428, 1, 31, -1;
	mov.b32 	%f1970, %r429;
	add.f32 	%f333, %f1969, %f1970;
	@%p109 bra 	$L__BB0_72;
	mul.wide.u32 	%rd88, %r510, 64;
	add.s64 	%rd89, %rd3, %rd88;
	ld.local.f32 	%f1971, [%rd89+48];
	add.f32 	%f1972, %f333, %f1971;
	st.local.f32 	[%rd89+48], %f1972;
$L__BB0_72:
	mov.u32 	%r430, %tid.x;
	and.b32  	%r431, %r430, 31;
	setp.gt.u32 	%p115, %r431, 15;
	mov.f32 	%f3212, 0f00000000;
	@%p115 bra 	$L__BB0_74;
	mov.u32 	%r432, %tid.x;
	shl.b32 	%r433, %r432, 5;
	and.b32  	%r434, %r433, 992;
	mov.u32 	%r435, _ZZ32flashattn_streaming_16x16_kernelPK6__halfS1_S1_PfiifE7sV_tile;
	add.s32 	%r436, %r435, %r434;
	ld.shared.u16 	%rs21, [%r436+26];
	// begin inline asm
	{  cvt.f32.f16 %f1974, %rs21;}

	// end inline asm
	mul.f32 	%f3212, %f3198, %f1974;
$L__BB0_74:
	mov.u32 	%r437, %tid.x;
	and.b32  	%r438, %r437, 31;
	setp.ne.s32 	%p116, %r438, 0;
	mov.b32 	%r439, %f3212;
	shfl.sync.bfly.b32	%r440|%p117, %r439, 16, 31, -1;
	mov.b32 	%f1975, %r440;
	add.f32 	%f1976, %f3212, %f1975;
	mov.b32 	%r441, %f1976;
	shfl.sync.bfly.b32	%r442|%p118, %r441, 8, 31, -1;
	mov.b32 	%f1977, %r442;
	add.f32 	%f1978, %f1976, %f1977;
	mov.b32 	%r443, %f1978;
	shfl.sync.bfly.b32	%r444|%p119, %r443, 4, 31, -1;
	mov.b32 	%f1979, %r444;
	add.f32 	%f1980, %f1978, %f1979;
	mov.b32 	%r445, %f1980;
	shfl.sync.bfly.b32	%r446|%p120, %r445, 2, 31, -1;
	mov.b32 	%f1981, %r446;
	add.f32 	%f1982, %f1980, %f1981;
	mov.b32 	%r447, %f1982;
	shfl.sync.bfly.b32	%r448|%p121, %r447, 1, 31, -1;
	mov.b32 	%f1983, %r448;
	add.f32 	%f336, %f1982, %f1983;
	@%p116 bra 	$L__BB0_76;
	mul.wide.u32 	%rd90, %r510, 64;
	add.s64 	%rd91, %rd3, %rd90;
	ld.local.f32 	%f1984, [%rd91+52];
	add.f32 	%f1985, %f336, %f1984;
	st.local.f32 	[%rd91+52], %f1985;
$L__BB0_76:
	mov.u32 	%r449, %tid.x;
	and.b32  	%r450, %r449, 31;
	setp.gt.u32 	%p122, %r450, 15;
	mov.f32 	%f3213, 0f00000000;
	@%p122 bra 	$L__BB0_78;
	mov.u32 	%r451, %tid.x;
	shl.b32 	%r452, %r451, 5;
	and.b32  	%r453, %r452, 992;
	mov.u32 	%r454, _ZZ32flashattn_streaming_16x16_kernelPK6__halfS1_S1_PfiifE7sV_tile;
	add.s32 	%r455, %r454, %r453;
	ld.shared.u16 	%rs22, [%r455+28];
	// begin inline asm
	{  cvt.f32.f16 %f1987, %rs22;}

	// end inline asm
	mul.f32 	%f3213, %f3198, %f1987;
$L__BB0_78:
	mov.u32 	%r456, %tid.x;
	and.b32  	%r457, %r456, 31;
	setp.ne.s32 	%p123, %r457, 0;
	mov.b32 	%r458, %f3213;
	shfl.sync.bfly.b32	%r459|%p124, %r458, 16, 31, -1;
	mov.b32 	%f1988, %r459;
	add.f32 	%f1989, %f3213, %f1988;
	mov.b32 	%r460, %f1989;
	shfl.sync.bfly.b32	%r461|%p125, %r460, 8, 31, -1;
	mov.b32 	%f1990, %r461;
	add.f32 	%f1991, %f1989, %f1990;
	mov.b32 	%r462, %f1991;
	shfl.sync.bfly.b32	%r463|%p126, %r462, 4, 31, -1;
	mov.b32 	%f1992, %r463;
	add.f32 	%f1993, %f1991, %f1992;
	mov.b32 	%r464, %f1993;
	shfl.sync.bfly.b32	%r465|%p127, %r464, 2, 31, -1;
	mov.b32 	%f1994, %r465;
	add.f32 	%f1995, %f1993, %f1994;
	mov.b32 	%r466, %f1995;
	shfl.sync.bfly.b32	%r467|%p128, %r466, 1, 31, -1;
	mov.b32 	%f1996, %r467;
	add.f32 	%f339, %f1995, %f1996;
	@%p123 bra 	$L__BB0_80;
	mul.wide.u32 	%rd92, %r510, 64;
	add.s64 	%rd93, %rd3, %rd92;
	ld.local.f32 	%f1997, [%rd93+56];
	add.f32 	%f1998, %f339, %f1997;
	st.local.f32 	[%rd93+56], %f1998;
$L__BB0_80:
	mov.u32 	%r468, %tid.x;
	and.b32  	%r469, %r468, 31;
	setp.gt.u32 	%p129, %r469, 15;
	mov.f32 	%f3214, 0f00000000;
	@%p129 bra 	$L__BB0_82;
	mov.u32 	%r470, %tid.x;
	shl.b32 	%r471, %r470, 5;
	and.b32  	%r472, %r471, 992;
	mov.u32 	%r473, _ZZ32flashattn_streaming_16x16_kernelPK6__halfS1_S1_PfiifE7sV_tile;
	add.s32 	%r474, %r473, %r472;
	ld.shared.u16 	%rs23, [%r474+30];
	// begin inline asm
	{  cvt.f32.f16 %f2000, %rs23;}

	// end inline asm
	mul.f32 	%f3214, %f3198, %f2000;
$L__BB0_82:
	mov.u32 	%r475, %tid.x;
	and.b32  	%r476, %r475, 31;
	setp.ne.s32 	%p130, %r476, 0;
	mov.b32 	%r477, %f3214;
	shfl.sync.bfly.b32	%r478|%p131, %r477, 16, 31, -1;
	mov.b32 	%f2001, %r478;
	add.f32 	%f2002, %f3214, %f2001;
	mov.b32 	%r479, %f2002;
	shfl.sync.bfly.b32	%r480|%p132, %r479, 8, 31, -1;
	mov.b32 	%f2003, %r480;
	add.f32 	%f2004, %f2002, %f2003;
	mov.b32 	%r481, %f2004;
	shfl.sync.bfly.b32	%r482|%p133, %r481, 4, 31, -1;
	mov.b32 	%f2005, %r482;
	add.f32 	%f2006, %f2004, %f2005;
	mov.b32 	%r483, %f2006;
	shfl.sync.bfly.b32	%r484|%p134, %r483, 2, 31, -1;
	mov.b32 	%f2007, %r484;
	add.f32 	%f2008, %f2006, %f2007;
	mov.b32 	%r485, %f2008;
	shfl.sync.bfly.b32	%r486|%p135, %r485, 1, 31, -1;
	mov.b32 	%f2009, %r486;
	add.f32 	%f342, %f2008, %f2009;
	@%p130 bra 	$L__BB0_84;
	mul.wide.u32 	%rd94, %r510, 64;
	add.s64 	%rd95, %rd3, %rd94;
	ld.local.f32 	%f2010, [%rd95+60];
	add.f32 	%f2011, %f342, %f2010;
	st.local.f32 	[%rd95+60], %f2011;
$L__BB0_84:
	add.s32 	%r510, %r510, 1;
	setp.ne.s32 	%p136, %r510, 16;
	@%p136 bra 	$L__BB0_14;
	mov.u32 	%r487, %tid.x;
	and.b32  	%r488, %r487, 31;
	setp.ne.s32 	%p137, %r488, 0;
	@%p137 bra 	$L__BB0_150;
	ld.local.f32 	%f343, [%rd1];
	ld.local.f32 	%f344, [%rd2];
	setp.le.f32 	%p138, %f344, 0f00000000;
	@%p138 bra 	$L__BB0_90;
	setp.neu.f32 	%p139, %f3492, 0fF149F2CA;
	@%p139 bra 	$L__BB0_89;
	ld.local.v4.f32 	{%f3764, %f3763, %f3762, %f3761}, [%rd3];
	ld.local.v4.f32 	{%f3760, %f3759, %f3758, %f3757}, [%rd3+16];
	ld.local.v4.f32 	{%f3756, %f3755, %f3754, %f3753}, [%rd3+32];
	ld.local.v4.f32 	{%f3752, %f3751, %f3750, %f3749}, [%rd3+48];
	mov.f32 	%f3492, %f343;
	mov.f32 	%f3508, %f344;
	bra.uni 	$L__BB0_90;
$L__BB0_89:
	max.f32 	%f361, %f3492, %f343;
	sub.f32 	%f2012, %f3492, %f361;
	mul.f32 	%f2013, %f2012, 0f3FB8AA3B;
	ex2.approx.f32 	%f2014, %f2013;
	sub.f32 	%f2015, %f343, %f361;
	mul.f32 	%f2016, %f2015, 0f3FB8AA3B;
	ex2.approx.f32 	%f2017, %f2016;
	mul.f32 	%f2018, %f344, %f2017;
	fma.rn.f32 	%f3508, %f3508, %f2014, %f2018;
	ld.local.v4.f32 	{%f2019, %f2020, %f2021, %f2022}, [%rd3];
	mul.f32 	%f2023, %f2017, %f2019;
	fma.rn.f32 	%f3764, %f2014, %f3764, %f2023;
	mul.f32 	%f2024, %f2017, %f2020;
	fma.rn.f32 	%f3763, %f2014, %f3763, %f2024;
	mul.f32 	%f2025, %f2017, %f2021;
	fma.rn.f32 	%f3762, %f2014, %f3762, %f2025;
	mul.f32 	%f2026, %f2017, %f2022;
	fma.rn.f32 	%f3761, %f2014, %f3761, %f2026;
	ld.local.v4.f32 	{%f2027, %f2028, %f2029, %f2030}, [%rd3+16];
	mul.f32 	%f2031, %f2017, %f2027;
	fma.rn.f32 	%f3760, %f2014, %f3760, %f2031;
	mul.f32 	%f2032, %f2017, %f2028;
	fma.rn.f32 	%f3759, %f2014, %f3759, %f2032;
	mul.f32 	%f2033, %f2017, %f2029;
	fma.rn.f32 	%f3758, %f2014, %f3758, %f2033;
	mul.f32 	%f2034, %f2017, %f2030;
	fma.rn.f32 	%f3757, %f2014, %f3757, %f2034;
	ld.local.v4.f32 	{%f2035, %f2036, %f2037, %f2038}, [%rd3+32];
	mul.f32 	%f2039, %f2017, %f2035;
	fma.rn.f32 	%f3756, %f2014, %f3756, %f2039;
	mul.f32 	%f2040, %f2017, %f2036;
	fma.rn.f32 	%f3755, %f2014, %f3755, %f2040;
	mul.f32 	%f2041, %f2017, %f2037;
	fma.rn.f32 	%f3754, %f2014, %f3754, %f2041;
	mul.f32 	%f2042, %f2017, %f2038;
	fma.rn.f32 	%f3753, %f2014, %f3753, %f2042;
	ld.local.v4.f32 	{%f2043, %f2044, %f2045, %f2046}, [%rd3+48];
	mul.f32 	%f2047, %f2017, %f2043;
	fma.rn.f32 	%f3752, %f2014, %f3752, %f2047;
	mul.f32 	%f2048, %f2017, %f2044;
	fma.rn.f32 	%f3751, %f2014, %f3751, %f2048;
	mul.f32 	%f2049, %f2017, %f2045;
	fma.rn.f32 	%f3750, %f2014, %f3750, %f2049;
	mul.f32 	%f2050, %f2017, %f2046;
	fma.rn.f32 	%f3749, %f2014, %f3749, %f2050;
	mov.f32 	%f3492, %f361;
$L__BB0_90:
	ld.local.f32 	%f397, [%rd1+4];
	ld.local.f32 	%f398, [%rd2+4];
	setp.le.f32 	%p140, %f398, 0f00000000;
	@%p140 bra 	$L__BB0_94;
	setp.eq.f32 	%p141, %f3491, 0fF149F2CA;
	@%p141 bra 	$L__BB0_93;
	max.f32 	%f399, %f3491, %f397;
	sub.f32 	%f2051, %f3491, %f399;
	mul.f32 	%f2052, %f2051, 0f3FB8AA3B;
	ex2.approx.f32 	%f2053, %f2052;
	sub.f32 	%f2054, %f397, %f399;
	mul.f32 	%f2055, %f2054, 0f3FB8AA3B;
	ex2.approx.f32 	%f2056, %f2055;
	mul.f32 	%f2057, %f398, %f2056;
	fma.rn.f32 	%f3507, %f3507, %f2053, %f2057;
	ld.local.v4.f32 	{%f2058, %f2059, %f2060, %f2061}, [%rd3+64];
	mul.f32 	%f2062, %f2056, %f2058;
	fma.rn.f32 	%f3748, %f2053, %f3748, %f2062;
	mul.f32 	%f2063, %f2056, %f2059;
	fma.rn.f32 	%f3747, %f2053, %f3747, %f2063;
	mul.f32 	%f2064, %f2056, %f2060;
	fma.rn.f32 	%f3746, %f2053, %f3746, %f2064;
	mul.f32 	%f2065, %f2056, %f2061;
	fma.rn.f32 	%f3745, %f2053, %f3745, %f2065;
	ld.local.v4.f32 	{%f2066, %f2067, %f2068, %f2069}, [%rd3+80];
	mul.f32 	%f2070, %f2056, %f2066;
	fma.rn.f32 	%f3744, %f2053, %f3744, %f2070;
	mul.f32 	%f2071, %f2056, %f2067;
	fma.rn.f32 	%f3743, %f2053, %f3743, %f2071;
	mul.f32 	%f2072, %f2056, %f2068;
	fma.rn.f32 	%f3742, %f2053, %f3742, %f2072;
	mul.f32 	%f2073, %f2056, %f2069;
	fma.rn.f32 	%f3741, %f2053, %f3741, %f2073;
	ld.local.v4.f32 	{%f2074, %f2075, %f2076, %f2077}, [%rd3+96];
	mul.f32 	%f2078, %f2056, %f2074;
	fma.rn.f32 	%f3740, %f2053, %f3740, %f2078;
	mul.f32 	%f2079, %f2056, %f2075;
	fma.rn.f32 	%f3739, %f2053, %f3739, %f2079;
	mul.f32 	%f2080, %f2056, %f2076;
	fma.rn.f32 	%f3738, %f2053, %f3738, %f2080;
	mul.f32 	%f2081, %f2056, %f2077;
	fma.rn.f32 	%f3737, %f2053, %f3737, %f2081;
	ld.local.v4.f32 	{%f2082, %f2083, %f2084, %f2085}, [%rd3+112];
	mul.f32 	%f2086, %f2056, %f2082;
	fma.rn.f32 	%f3736, %f2053, %f3736, %f2086;
	mul.f32 	%f2087, %f2056, %f2083;
	fma.rn.f32 	%f3735, %f2053, %f3735, %f2087;
	mul.f32 	%f2088, %f2056, %f2084;
	fma.rn.f32 	%f3734, %f2053, %f3734, %f2088;
	mul.f32 	%f2089, %f2056, %f2085;
	fma.rn.f32 	%f3733, %f2053, %f3733, %f2089;
	mov.f32 	%f3491, %f399;
	bra.uni 	$L__BB0_94;
$L__BB0_93:
	ld.local.v4.f32 	{%f3748, %f3747, %f3746, %f3745}, [%rd3+64];
	ld.local.v4.f32 	{%f3744, %f3743, %f3742, %f3741}, [%rd3+80];
	ld.local.v4.f32 	{%f3740, %f3739, %f3738, %f3737}, [%rd3+96];
	ld.local.v4.f32 	{%f3736, %f3735, %f3734, %f3733}, [%rd3+112];
	mov.f32 	%f3491, %f397;
	mov.f32 	%f3507, %f398;
$L__BB0_94:
	ld.local.f32 	%f451, [%rd1+8];
	ld.local.f32 	%f452, [%rd2+8];
	setp.le.f32 	%p142, %f452, 0f00000000;
	@%p142 bra 	$L__BB0_98;
	setp.eq.f32 	%p143, %f3490, 0fF149F2CA;
	@%p143 bra 	$L__BB0_97;
	max.f32 	%f453, %f3490, %f451;
	sub.f32 	%f2090, %f3490, %f453;
	mul.f32 	%f2091, %f2090, 0f3FB8AA3B;
	ex2.approx.f32 	%f2092, %f2091;
	sub.f32 	%f2093, %f451, %f453;
	mul.f32 	%f2094, %f2093, 0f3FB8AA3B;
	ex2.approx.f32 	%f2095, %f2094;
	mul.f32 	%f2096, %f452, %f2095;
	fma.rn.f32 	%f3506, %f3506, %f2092, %f2096;
	ld.local.v4.f32 	{%f2097, %f2098, %f2099, %f2100}, [%rd3+128];
	mul.f32 	%f2101, %f2095, %f2097;
	fma.rn.f32 	%f3732, %f2092, %f3732, %f2101;
	mul.f32 	%f2102, %f2095, %f2098;
	fma.rn.f32 	%f3731, %f2092, %f3731, %f2102;
	mul.f32 	%f2103, %f2095, %f2099;
	fma.rn.f32 	%f3730, %f2092, %f3730, %f2103;
	mul.f32 	%f2104, %f2095, %f2100;
	fma.rn.f32 	%f3729, %f2092, %f3729, %f2104;
	ld.local.v4.f32 	{%f2105, %f2106, %f2107, %f2108}, [%rd3+144];
	mul.f32 	%f2109, %f2095, %f2105;
	fma.rn.f32 	%f3728, %f2092, %f3728, %f2109;
	mul.f32 	%f2110, %f2095, %f2106;
	fma.rn.f32 	%f3727, %f2092, %f3727, %f2110;
	mul.f32 	%f2111, %f2095, %f2107;
	fma.rn.f32 	%f3726, %f2092, %f3726, %f2111;
	mul.f32 	%f2112, %f2095, %f2108;
	fma.rn.f32 	%f3725, %f2092, %f3725, %f2112;
	ld.local.v4.f32 	{%f2113, %f2114, %f2115, %f2116}, [%rd3+160];
	mul.f32 	%f2117, %f2095, %f2113;
	fma.rn.f32 	%f3724, %f2092, %f3724, %f2117;
	mul.f32 	%f2118, %f2095, %f2114;
	fma.rn.f32 	%f3723, %f2092, %f3723, %f2118;
	mul.f32 	%f2119, %f2095, %f2115;
	fma.rn.f32 	%f3722, %f2092, %f3722, %f2119;
	mul.f32 	%f2120, %f2095, %f2116;
	fma.rn.f32 	%f3721, %f2092, %f3721, %f2120;
	ld.local.v4.f32 	{%f2121, %f2122, %f2123, %f2124}, [%rd3+176];
	mul.f32 	%f2125, %f2095, %f2121;
	fma.rn.f32 	%f3720, %f2092, %f3720, %f2125;
	mul.f32 	%f2126, %f2095, %f2122;
	fma.rn.f32 	%f3719, %f2092, %f3719, %f2126;
	mul.f32 	%f2127, %f2095, %f2123;
	fma.rn.f32 	%f3718, %f2092, %f3718, %f2127;
	mul.f32 	%f2128, %f2095, %f2124;
	fma.rn.f32 	%f3717, %f2092, %f3717, %f2128;
	mov.f32 	%f3490, %f453;
	bra.uni 	$L__BB0_98;
$L__BB0_97:
	ld.local.v4.f32 	{%f3732, %f3731, %f3730, %f3729}, [%rd3+128];
	ld.local.v4.f32 	{%f3728, %f3727, %f3726, %f3725}, [%rd3+144];
	ld.local.v4.f32 	{%f3724, %f3723, %f3722, %f3721}, [%rd3+160];
	ld.local.v4.f32 	{%f3720, %f3719, %f3718, %f3717}, [%rd3+176];
	mov.f32 	%f3490, %f451;
	mov.f32 	%f3506, %f452;
$L__BB0_98:
	ld.local.f32 	%f505, [%rd1+12];
	ld.local.f32 	%f506, [%rd2+12];
	setp.le.f32 	%p144, %f506, 0f00000000;
	@%p144 bra 	$L__BB0_102;
	setp.eq.f32 	%p145, %f3489, 0fF149F2CA;
	@%p145 bra 	$L__BB0_101;
	max.f32 	%f507, %f3489, %f505;
	sub.f32 	%f2129, %f3489, %f507;
	mul.f32 	%f2130, %f2129, 0f3FB8AA3B;
	ex2.approx.f32 	%f2131, %f2130;
	sub.f32 	%f2132, %f505, %f507;
	mul.f32 	%f2133, %f2132, 0f3FB8AA3B;
	ex2.approx.f32 	%f2134, %f2133;
	mul.f32 	%f2135, %f506, %f2134;
	fma.rn.f32 	%f3505, %f3505, %f2131, %f2135;
	ld.local.v4.f32 	{%f2136, %f2137, %f2138, %f2139}, [%rd3+192];
	mul.f32 	%f2140, %f2134, %f2136;
	fma.rn.f32 	%f3716, %f2131, %f3716, %f2140;
	mul.f32 	%f2141, %f2134, %f2137;
	fma.rn.f32 	%f3715, %f2131, %f3715, %f2141;
	mul.f32 	%f2142, %f2134, %f2138;
	fma.rn.f32 	%f3714, %f2131, %f3714, %f2142;
	mul.f32 	%f2143, %f2134, %f2139;
	fma.rn.f32 	%f3713, %f2131, %f3713, %f2143;
	ld.local.v4.f32 	{%f2144, %f2145, %f2146, %f2147}, [%rd3+208];
	mul.f32 	%f2148, %f2134, %f2144;
	fma.rn.f32 	%f3712, %f2131, %f3712, %f2148;
	mul.f32 	%f2149, %f2134, %f2145;
	fma.rn.f32 	%f3711, %f2131, %f3711, %f2149;
	mul.f32 	%f2150, %f2134, %f2146;
	fma.rn.f32 	%f3710, %f2131, %f3710, %f2150;
	mul.f32 	%f2151, %f2134, %f2147;
	fma.rn.f32 	%f3709, %f2131, %f3709, %f2151;
	ld.local.v4.f32 	{%f2152, %f2153, %f2154, %f2155}, [%rd3+224];
	mul.f32 	%f2156, %f2134, %f2152;
	fma.rn.f32 	%f3708, %f2131, %f3708, %f2156;
	mul.f32 	%f2157, %f2134, %f2153;
	fma.rn.f32 	%f3707, %f2131, %f3707, %f2157;
	mul.f32 	%f2158, %f2134, %f2154;
	fma.rn.f32 	%f3706, %f2131, %f3706, %f2158;
	mul.f32 	%f2159, %f2134, %f2155;
	fma.rn.f32 	%f3705, %f2131, %f3705, %f2159;
	ld.local.v4.f32 	{%f2160, %f2161, %f2162, %f2163}, [%rd3+240];
	mul.f32 	%f2164, %f2134, %f2160;
	fma.rn.f32 	%f3704, %f2131, %f3704, %f2164;
	mul.f32 	%f2165, %f2134, %f2161;
	fma.rn.f32 	%f3703, %f2131, %f3703, %f2165;
	mul.f32 	%f2166, %f2134, %f2162;
	fma.rn.f32 	%f3702, %f2131, %f3702, %f2166;
	mul.f32 	%f2167, %f2134, %f2163;
	fma.rn.f32 	%f3701, %f2131, %f3701, %f2167;
	mov.f32 	%f3489, %f507;
	bra.uni 	$L__BB0_102;
$L__BB0_101:
	ld.local.v4.f32 	{%f3716, %f3715, %f3714, %f3713}, [%rd3+192];
	ld.local.v4.f32 	{%f3712, %f3711, %f3710, %f3709}, [%rd3+208];
	ld.local.v4.f32 	{%f3708, %f3707, %f3706, %f3705}, [%rd3+224];
	ld.local.v4.f32 	{%f3704, %f3703, %f3702, %f3701}, [%rd3+240];
	mov.f32 	%f3489, %f505;
	mov.f32 	%f3505, %f506;
$L__BB0_102:
	ld.local.f32 	%f559, [%rd1+16];
	ld.local.f32 	%f560, [%rd2+16];
	setp.le.f32 	%p146, %f560, 0f00000000;
	@%p146 bra 	$L__BB0_106;
	setp.eq.f32 	%p147, %f3488, 0fF149F2CA;
	@%p147 bra 	$L__BB0_105;
	max.f32 	%f561, %f3488, %f559;
	sub.f32 	%f2168, %f3488, %f561;
	mul.f32 	%f2169, %f2168, 0f3FB8AA3B;
	ex2.approx.f32 	%f2170, %f2169;
	sub.f32 	%f2171, %f559, %f561;
	mul.f32 	%f2172, %f2171, 0f3FB8AA3B;
	ex2.approx.f32 	%f2173, %f2172;
	mul.f32 	%f2174, %f560, %f2173;
	fma.rn.f32 	%f3504, %f3504, %f2170, %f2174;
	ld.local.v4.f32 	{%f2175, %f2176, %f2177, %f2178}, [%rd3+256];
	mul.f32 	%f2179, %f2173, %f2175;
	fma.rn.f32 	%f3700, %f2170, %f3700, %f2179;
	mul.f32 	%f2180, %f2173, %f2176;
	fma.rn.f32 	%f3699, %f2170, %f3699, %f2180;
	mul.f32 	%f2181, %f2173, %f2177;
	fma.rn.f32 	%f3698, %f2170, %f3698, %f2181;
	mul.f32 	%f2182, %f2173, %f2178;
	fma.rn.f32 	%f3697, %f2170, %f3697, %f2182;
	ld.local.v4.f32 	{%f2183, %f2184, %f2185, %f2186}, [%rd3+272];
	mul.f32 	%f2187, %f2173, %f2183;
	fma.rn.f32 	%f3696, %f2170, %f3696, %f2187;
	mul.f32 	%f2188, %f2173, %f2184;
	fma.rn.f32 	%f3695, %f2170, %f3695, %f2188;
	mul.f32 	%f2189, %f2173, %f2185;
	fma.rn.f32 	%f3694, %f2170, %f3694, %f2189;
	mul.f32 	%f2190, %f2173, %f2186;
	fma.rn.f32 	%f3693, %f2170, %f3693, %f2190;
	ld.local.v4.f32 	{%f2191, %f2192, %f2193, %f2194}, [%rd3+288];
	mul.f32 	%f2195, %f2173, %f2191;
	fma.rn.f32 	%f3692, %f2170, %f3692, %f2195;
	mul.f32 	%f2196, %f2173, %f2192;
	fma.rn.f32 	%f3691, %f2170, %f3691, %f2196;
	mul.f32 	%f2197, %f2173, %f2193;
	fma.rn.f32 	%f3690, %f2170, %f3690, %f2197;
	mul.f32 	%f2198, %f2173, %f2194;
	fma.rn.f32 	%f3689, %f2170, %f3689, %f2198;
	ld.local.v4.f32 	{%f2199, %f2200, %f2201, %f2202}, [%rd3+304];
	mul.f32 	%f2203, %f2173, %f2199;
	fma.rn.f32 	%f3688, %f2170, %f3688, %f2203;
	mul.f32 	%f2204, %f2173, %f2200;
	fma.rn.f32 	%f3687, %f2170, %f3687, %f2204;
	mul.f32 	%f2205, %f2173, %f2201;
	fma.rn.f32 	%f3686, %f2170, %f3686, %f2205;
	mul.f32 	%f2206, %f2173, %f2202;
	fma.rn.f32 	%f3685, %f2170, %f3685, %f2206;
	mov.f32 	%f3488, %f561;
	bra.uni 	$L__BB0_106;
$L__BB0_105:
	ld.local.v4.f32 	{%f3700, %f3699, %f3698, %f3697}, [%rd3+256];
	ld.local.v4.f32 	{%f3696, %f3695, %f3694, %f3693}, [%rd3+272];
	ld.local.v4.f32 	{%f3692, %f3691, %f3690, %f3689}, [%rd3+288];
	ld.local.v4.f32 	{%f3688, %f3687, %f3686, %f3685}, [%rd3+304];
	mov.f32 	%f3488, %f559;
	mov.f32 	%f3504, %f560;
$L__BB0_106:
	ld.local.f32 	%f613, [%rd1+20];
	ld.local.f32 	%f614, [%rd2+20];
	setp.le.f32 	%p148, %f614, 0f00000000;
	@%p148 bra 	$L__BB0_110;
	setp.eq.f32 	%p149, %f3487, 0fF149F2CA;
	@%p149 bra 	$L__BB0_109;
	max.f32 	%f615, %f3487, %f613;
	sub.f32 	%f2207, %f3487, %f615;
	mul.f32 	%f2208, %f2207, 0f3FB8AA3B;
	ex2.approx.f32 	%f2209, %f2208;
	sub.f32 	%f2210, %f613, %f615;
	mul.f32 	%f2211, %f2210, 0f3FB8AA3B;
	ex2.approx.f32 	%f2212, %f2211;
	mul.f32 	%f2213, %f614, %f2212;
	fma.rn.f32 	%f3503, %f3503, %f2209, %f2213;
	ld.local.v4.f32 	{%f2214, %f2215, %f2216, %f2217}, [%rd3+320];
	mul.f32 	%f2218, %f2212, %f2214;
	fma.rn.f32 	%f3684, %f2209, %f3684, %f2218;
	mul.f32 	%f2219, %f2212, %f2215;
	fma.rn.f32 	%f3683, %f2209, %f3683, %f2219;
	mul.f32 	%f2220, %f2212, %f2216;
	fma.rn.f32 	%f3682, %f2209, %f3682, %f2220;
	mul.f32 	%f2221, %f2212, %f2217;
	fma.rn.f32 	%f3681, %f2209, %f3681, %f2221;
	ld.local.v4.f32 	{%f2222, %f2223, %f2224, %f2225}, [%rd3+336];
	mul.f32 	%f2226, %f2212, %f2222;
	fma.rn.f32 	%f3680, %f2209, %f3680, %f2226;
	mul.f32 	%f2227, %f2212, %f2223;
	fma.rn.f32 	%f3679, %f2209, %f3679, %f2227;
	mul.f32 	%f2228, %f2212, %f2224;
	fma.rn.f32 	%f3678, %f2209, %f3678, %f2228;
	mul.f32 	%f2229, %f2212, %f2225;
	fma.rn.f32 	%f3677, %f2209, %f3677, %f2229;
	ld.local.v4.f32 	{%f2230, %f2231, %f2232, %f2233}, [%rd3+352];
	mul.f32 	%f2234, %f2212, %f2230;
	fma.rn.f32 	%f3676, %f2209, %f3676, %f2234;
	mul.f32 	%f2235, %f2212, %f2231;
	fma.rn.f32 	%f3675, %f2209, %f3675, %f2235;
	mul.f32 	%f2236, %f2212, %f2232;
	fma.rn.f32 	%f3674, %f2209, %f3674, %f2236;
	mul.f32 	%f2237, %f2212, %f2233;
	fma.rn.f32 	%f3673, %f2209, %f3673, %f2237;
	ld.local.v4.f32 	{%f2238, %f2239, %f2240, %f2241}, [%rd3+368];
	mul.f32 	%f2242, %f2212, %f2238;
	fma.rn.f32 	%f3672, %f2209, %f3672, %f2242;
	mul.f32 	%f2243, %f2212, %f2239;
	fma.rn.f32 	%f3671, %f2209, %f3671, %f2243;
	mul.f32 	%f2244, %f2212, %f2240;
	fma.rn.f32 	%f3670, %f2209, %f3670, %f2244;
	mul.f32 	%f2245, %f2212, %f2241;
	fma.rn.f32 	%f3669, %f2209, %f3669, %f2245;
	mov.f32 	%f3487, %f615;
	bra.uni 	$L__BB0_110;
$L__BB0_109:
	ld.local.v4.f32 	{%f3684, %f3683, %f3682, %f3681}, [%rd3+320];
	ld.local.v4.f32 	{%f3680, %f3679, %f3678, %f3677}, [%rd3+336];
	ld.local.v4.f32 	{%f3676, %f3675, %f3674, %f3673}, [%rd3+352];
	ld.local.v4.f32 	{%f3672, %f3671, %f3670, %f3669}, [%rd3+368];
	mov.f32 	%f3487, %f613;
	mov.f32 	%f3503, %f614;
$L__BB0_110:
	ld.local.f32 	%f667, [%rd1+24];
	ld.local.f32 	%f668, [%rd2+24];
	setp.le.f32 	%p150, %f668, 0f00000000;
	@%p150 bra 	$L__BB0_114;
	setp.eq.f32 	%p151, %f3486, 0fF149F2CA;
	@%p151 bra 	$L__BB0_113;
	max.f32 	%f669, %f3486, %f667;
	sub.f32 	%f2246, %f3486, %f669;
	mul.f32 	%f2247, %f2246, 0f3FB8AA3B;
	ex2.approx.f32 	%f2248, %f2247;
	sub.f32 	%f2249, %f667, %f669;
	mul.f32 	%f2250, %f2249, 0f3FB8AA3B;
	ex2.approx.f32 	%f2251, %f2250;
	mul.f32 	%f2252, %f668, %f2251;
	fma.rn.f32 	%f3502, %f3502, %f2248, %f2252;
	ld.local.v4.f32 	{%f2253, %f2254, %f2255, %f2256}, [%rd3+384];
	mul.f32 	%f2257, %f2251, %f2253;
	fma.rn.f32 	%f3668, %f2248, %f3668, %f2257;
	mul.f32 	%f2258, %f2251, %f2254;
	fma.rn.f32 	%f3667, %f2248, %f3667, %f2258;
	mul.f32 	%f2259, %f2251, %f2255;
	fma.rn.f32 	%f3666, %f2248, %f3666, %f2259;
	mul.f32 	%f2260, %f2251, %f2256;
	fma.rn.f32 	%f3665, %f2248, %f3665, %f2260;
	ld.local.v4.f32 	{%f2261, %f2262, %f2263, %f2264}, [%rd3+400];
	mul.f32 	%f2265, %f2251, %f2261;
	fma.rn.f32 	%f3664, %f2248, %f3664, %f2265;
	mul.f32 	%f2266, %f2251, %f2262;
	fma.rn.f32 	%f3663, %f2248, %f3663, %f2266;
	mul.f32 	%f2267, %f2251, %f2263;
	fma.rn.f32 	%f3662, %f2248, %f3662, %f2267;
	mul.f32 	%f2268, %f2251, %f2264;
	fma.rn.f32 	%f3661, %f2248, %f3661, %f2268;
	ld.local.v4.f32 	{%f2269, %f2270, %f2271, %f2272}, [%rd3+416];
	mul.f32 	%f2273, %f2251, %f2269;
	fma.rn.f32 	%f3660, %f2248, %f3660, %f2273;
	mul.f32 	%f2274, %f2251, %f2270;
	fma.rn.f32 	%f3659, %f2248, %f3659, %f2274;
	mul.f32 	%f2275, %f2251, %f2271;
	fma.rn.f32 	%f3658, %f2248, %f3658, %f2275;
	mul.f32 	%f2276, %f2251, %f2272;
	fma.rn.f32 	%f3657, %f2248, %f3657, %f2276;
	ld.local.v4.f32 	{%f2277, %f2278, %f2279, %f2280}, [%rd3+432];
	mul.f32 	%f2281, %f2251, %f2277;
	fma.rn.f32 	%f3656, %f2248, %f3656, %f2281;
	mul.f32 	%f2282, %f2251, %f2278;
	fma.rn.f32 	%f3655, %f2248, %f3655, %f2282;
	mul.f32 	%f2283, %f2251, %f2279;
	fma.rn.f32 	%f3654, %f2248, %f3654, %f2283;
	mul.f32 	%f2284, %f2251, %f2280;
	fma.rn.f32 	%f3653, %f2248, %f3653, %f2284;
	mov.f32 	%f3486, %f669;
	bra.uni 	$L__BB0_114;
$L__BB0_113:
	ld.local.v4.f32 	{%f3668, %f3667, %f3666, %f3665}, [%rd3+384];
	ld.local.v4.f32 	{%f3664, %f3663, %f3662, %f3661}, [%rd3+400];
	ld.local.v4.f32 	{%f3660, %f3659, %f3658, %f3657}, [%rd3+416];
	ld.local.v4.f32 	{%f3656, %f3655, %f3654, %f3653}, [%rd3+432];
	mov.f32 	%f3486, %f667;
	mov.f32 	%f3502, %f668;
$L__BB0_114:
	ld.local.f32 	%f721, [%rd1+28];
	ld.local.f32 	%f722, [%rd2+28];
	setp.le.f32 	%p152, %f722, 0f00000000;
	@%p152 bra 	$L__BB0_118;
	setp.eq.f32 	%p153, %f3485, 0fF149F2CA;
	@%p153 bra 	$L__BB0_117;
	max.f32 	%f723, %f3485, %f721;
	sub.f32 	%f2285, %f3485, %f723;
	mul.f32 	%f2286, %f2285, 0f3FB8AA3B;
	ex2.approx.f32 	%f2287, %f2286;
	sub.f32 	%f2288, %f721, %f723;
	mul.f32 	%f2289, %f2288, 0f3FB8AA3B;
	ex2.approx.f32 	%f2290, %f2289;
	mul.f32 	%f2291, %f722, %f2290;
	fma.rn.f32 	%f3501, %f3501, %f2287, %f2291;
	ld.local.v4.f32 	{%f2292, %f2293, %f2294, %f2295}, [%rd3+448];
	mul.f32 	%f2296, %f2290, %f2292;
	fma.rn.f32 	%f3652, %f2287, %f3652, %f2296;
	mul.f32 	%f2297, %f2290, %f2293;
	fma.rn.f32 	%f3651, %f2287, %f3651, %f2297;
	mul.f32 	%f2298, %f2290, %f2294;
	fma.rn.f32 	%f3650, %f2287, %f3650, %f2298;
	mul.f32 	%f2299, %f2290, %f2295;
	fma.rn.f32 	%f3649, %f2287, %f3649, %f2299;
	ld.local.v4.f32 	{%f2300, %f2301, %f2302, %f2303}, [%rd3+464];
	mul.f32 	%f2304, %f2290, %f2300;
	fma.rn.f32 	%f3648, %f2287, %f3648, %f2304;
	mul.f32 	%f2305, %f2290, %f2301;
	fma.rn.f32 	%f3647, %f2287, %f3647, %f2305;
	mul.f32 	%f2306, %f2290, %f2302;
	fma.rn.f32 	%f3646, %f2287, %f3646, %f2306;
	mul.f32 	%f2307, %f2290, %f2303;
	fma.rn.f32 	%f3645, %f2287, %f3645, %f2307;
	ld.local.v4.f32 	{%f2308, %f2309, %f2310, %f2311}, [%rd3+480];
	mul.f32 	%f2312, %f2290, %f2308;
	fma.rn.f32 	%f3644, %f2287, %f3644, %f2312;
	mul.f32 	%f2313, %f2290, %f2309;
	fma.rn.f32 	%f3643, %f2287, %f3643, %f2313;
	mul.f32 	%f2314, %f2290, %f2310;
	fma.rn.f32 	%f3642, %f2287, %f3642, %f2314;
	mul.f32 	%f2315, %f2290, %f2311;
	fma.rn.f32 	%f3641, %f2287, %f3641, %f2315;
	ld.local.v4.f32 	{%f2316, %f2317, %f2318, %f2319}, [%rd3+496];
	mul.f32 	%f2320, %f2290, %f2316;
	fma.rn.f32 	%f3640, %f2287, %f3640, %f2320;
	mul.f32 	%f2321, %f2290, %f2317;
	fma.rn.f32 	%f3639, %f2287, %f3639, %f2321;
	mul.f32 	%f2322, %f2290, %f2318;
	fma.rn.f32 	%f3638, %f2287, %f3638, %f2322;
	mul.f32 	%f2323, %f2290, %f2319;
	fma.rn.f32 	%f3637, %f2287, %f3637, %f2323;
	mov.f32 	%f3485, %f723;
	bra.uni 	$L__BB0_118;
$L__BB0_117:
	ld.local.v4.f32 	{%f3652, %f3651, %f3650, %f3649}, [%rd3+448];
	ld.local.v4.f32 	{%f3648, %f3647, %f3646, %f3645}, [%rd3+464];
	ld.local.v4.f32 	{%f3644, %f3643, %f3642, %f3641}, [%rd3+480];
	ld.local.v4.f32 	{%f3640, %f3639, %f3638, %f3637}, [%rd3+496];
	mov.f32 	%f3485, %f721;
	mov.f32 	%f3501, %f722;
$L__BB0_118:
	ld.local.f32 	%f775, [%rd1+32];
	ld.local.f32 	%f776, [%rd2+32];
	setp.le.f32 	%p154, %f776, 0f00000000;
	@%p154 bra 	$L__BB0_122;
	setp.eq.f32 	%p155, %f3765, 0fF149F2CA;
	@%p155 bra 	$L__BB0_121;
	max.f32 	%f777, %f3765, %f775;
	sub.f32 	%f2324, %f3765, %f777;
	mul.f32 	%f2325, %f2324, 0f3FB8AA3B;
	ex2.approx.f32 	%f2326, %f2325;
	sub.f32 	%f2327, %f775, %f777;
	mul.f32 	%f2328, %f2327, 0f3FB8AA3B;
	ex2.approx.f32 	%f2329, %f2328;
	mul.f32 	%f2330, %f776, %f2329;
	fma.rn.f32 	%f3500, %f3500, %f2326, %f2330;
	ld.local.v4.f32 	{%f2331, %f2332, %f2333, %f2334}, [%rd3+512];
	mul.f32 	%f2335, %f2329, %f2331;
	fma.rn.f32 	%f3636, %f2326, %f3636, %f2335;
	mul.f32 	%f2336, %f2329, %f2332;
	fma.rn.f32 	%f3635, %f2326, %f3635, %f2336;
	mul.f32 	%f2337, %f2329, %f2333;
	fma.rn.f32 	%f3634, %f2326, %f3634, %f2337;
	mul.f32 	%f2338, %f2329, %f2334;
	fma.rn.f32 	%f3633, %f2326, %f3633, %f2338;
	ld.local.v4.f32 	{%f2339, %f2340, %f2341, %f2342}, [%rd3+528];
	mul.f32 	%f2343, %f2329, %f2339;
	fma.rn.f32 	%f3632, %f2326, %f3632, %f2343;
	mul.f32 	%f2344, %f2329, %f2340;
	fma.rn.f32 	%f3631, %f2326, %f3631, %f2344;
	mul.f32 	%f2345, %f2329, %f2341;
	fma.rn.f32 	%f3630, %f2326, %f3630, %f2345;
	mul.f32 	%f2346, %f2329, %f2342;
	fma.rn.f32 	%f3629, %f2326, %f3629, %f2346;
	ld.local.v4.f32 	{%f2347, %f2348, %f2349, %f2350}, [%rd3+544];
	mul.f32 	%f2351, %f2329, %f2347;
	fma.rn.f32 	%f3628, %f2326, %f3628, %f2351;
	mul.f32 	%f2352, %f2329, %f2348;
	fma.rn.f32 	%f3627, %f2326, %f3627, %f2352;
	mul.f32 	%f2353, %f2329, %f2349;
	fma.rn.f32 	%f3626, %f2326, %f3626, %f2353;
	mul.f32 	%f2354, %f2329, %f2350;
	fma.rn.f32 	%f3625, %f2326, %f3625, %f2354;
	ld.local.v4.f32 	{%f2355, %f2356, %f2357, %f2358}, [%rd3+560];
	mul.f32 	%f2359, %f2329, %f2355;
	fma.rn.f32 	%f3624, %f2326, %f3624, %f2359;
	mul.f32 	%f2360, %f2329, %f2356;
	fma.rn.f32 	%f3623, %f2326, %f3623, %f2360;
	mul.f32 	%f2361, %f2329, %f2357;
	fma.rn.f32 	%f3622, %f2326, %f3622, %f2361;
	mul.f32 	%f2362, %f2329, %f2358;
	fma.rn.f32 	%f3621, %f2326, %f3621, %f2362;
	mov.f32 	%f3765, %f777;
	bra.uni 	$L__BB0_122;
$L__BB0_121:
	ld.local.v4.f32 	{%f3636, %f3635, %f3634, %f3633}, [%rd3+512];
	ld.local.v4.f32 	{%f3632, %f3631, %f3630, %f3629}, [%rd3+528];
	ld.local.v4.f32 	{%f3628, %f3627, %f3626, %f3625}, [%rd3+544];
	ld.local.v4.f32 	{%f3624, %f3623, %f3622, %f3621}, [%rd3+560];
	mov.f32 	%f3500, %f776;
	mov.f32 	%f3765, %f775;
$L__BB0_122:
	ld.local.f32 	%f829, [%rd1+36];
	ld.local.f32 	%f830, [%rd2+36];
	setp.le.f32 	%p156, %f830, 0f00000000;
	@%p156 bra 	$L__BB0_126;
	setp.eq.f32 	%p157, %f3766, 0fF149F2CA;
	@%p157 bra 	$L__BB0_125;
	max.f32 	%f831, %f3766, %f829;
	sub.f32 	%f2363, %f3766, %f831;
	mul.f32 	%f2364, %f2363, 0f3FB8AA3B;
	ex2.approx.f32 	%f2365, %f2364;
	sub.f32 	%f2366, %f829, %f831;
	mul.f32 	%f2367, %f2366, 0f3FB8AA3B;
	ex2.approx.f32 	%f2368, %f2367;
	mul.f32 	%f2369, %f830, %f2368;
	fma.rn.f32 	%f3499, %f3499, %f2365, %f2369;
	ld.local.v4.f32 	{%f2370, %f2371, %f2372, %f2373}, [%rd3+576];
	mul.f32 	%f2374, %f2368, %f2370;
	fma.rn.f32 	%f3620, %f2365, %f3620, %f2374;
	mul.f32 	%f2375, %f2368, %f2371;
	fma.rn.f32 	%f3619, %f2365, %f3619, %f2375;
	mul.f32 	%f2376, %f2368, %f2372;
	fma.rn.f32 	%f3618, %f2365, %f3618, %f2376;
	mul.f32 	%f2377, %f2368, %f2373;
	fma.rn.f32 	%f3617, %f2365, %f3617, %f2377;
	ld.local.v4.f32 	{%f2378, %f2379, %f2380, %f2381}, [%rd3+592];
	mul.f32 	%f2382, %f2368, %f2378;
	fma.rn.f32 	%f3616, %f2365, %f3616, %f2382;
	mul.f32 	%f2383, %f2368, %f2379;
	fma.rn.f32 	%f3615, %f2365, %f3615, %f2383;
	mul.f32 	%f2384, %f2368, %f2380;
	fma.rn.f32 	%f3614, %f2365, %f3614, %f2384;
	mul.f32 	%f2385, %f2368, %f2381;
	fma.rn.f32 	%f3613, %f2365, %f3613, %f2385;
	ld.local.v4.f32 	{%f2386, %f2387, %f2388, %f2389}, [%rd3+608];
	mul.f32 	%f2390, %f2368, %f2386;
	fma.rn.f32 	%f3612, %f2365, %f3612, %f2390;
	mul.f32 	%f2391, %f2368, %f2387;
	fma.rn.f32 	%f3611, %f2365, %f3611, %f2391;
	mul.f32 	%f2392, %f2368, %f2388;
	fma.rn.f32 	%f3610, %f2365, %f3610, %f2392;
	mul.f32 	%f2393, %f2368, %f2389;
	fma.rn.f32 	%f3609, %f2365, %f3609, %f2393;
	ld.local.v4.f32 	{%f2394, %f2395, %f2396, %f2397}, [%rd3+624];
	mul.f32 	%f2398, %f2368, %f2394;
	fma.rn.f32 	%f3608, %f2365, %f3608, %f2398;
	mul.f32 	%f2399, %f2368, %f2395;
	fma.rn.f32 	%f3607, %f2365, %f3607, %f2399;
	mul.f32 	%f2400, %f2368, %f2396;
	fma.rn.f32 	%f3606, %f2365, %f3606, %f2400;
	mul.f32 	%f2401, %f2368, %f2397;
	fma.rn.f32 	%f3605, %f2365, %f3605, %f2401;
	mov.f32 	%f3766, %f831;
	bra.uni 	$L__BB0_126;
$L__BB0_125:
	ld.local.v4.f32 	{%f3620, %f3619, %f3618, %f3617}, [%rd3+576];
	ld.local.v4.f32 	{%f3616, %f3615, %f3614, %f3613}, [%rd3+592];
	ld.local.v4.f32 	{%f3612, %f3611, %f3610, %f3609}, [%rd3+608];
	ld.local.v4.f32 	{%f3608, %f3607, %f3606, %f3605}, [%rd3+624];
	mov.f32 	%f3499, %f830;
	mov.f32 	%f3766, %f829;
$L__BB0_126:
	ld.local.f32 	%f883, [%rd1+40];
	ld.local.f32 	%f884, [%rd2+40];
	setp.le.f32 	%p158, %f884, 0f00000000;
	@%p158 bra 	$L__BB0_130;
	setp.eq.f32 	%p159, %f3767, 0fF149F2CA;
	@%p159 bra 	$L__BB0_129;
	max.f32 	%f885, %f3767, %f883;
	sub.f32 	%f2402, %f3767, %f885;
	mul.f32 	%f2403, %f2402, 0f3FB8AA3B;
	ex2.approx.f32 	%f2404, %f2403;
	sub.f32 	%f2405, %f883, %f885;
	mul.f32 	%f2406, %f2405, 0f3FB8AA3B;
	ex2.approx.f32 	%f2407, %f2406;
	mul.f32 	%f2408, %f884, %f2407;
	fma.rn.f32 	%f3498, %f3498, %f2404, %f2408;
	ld.local.v4.f32 	{%f2409, %f2410, %f2411, %f2412}, [%rd3+640];
	mul.f32 	%f2413, %f2407, %f2409;
	fma.rn.f32 	%f3604, %f2404, %f3604, %f2413;
	mul.f32 	%f2414, %f2407, %f2410;
	fma.rn.f32 	%f3603, %f2404, %f3603, %f2414;
	mul.f32 	%f2415, %f2407, %f2411;
	fma.rn.f32 	%f3602, %f2404, %f3602, %f2415;
	mul.f32 	%f2416, %f2407, %f2412;
	fma.rn.f32 	%f3601, %f2404, %f3601, %f2416;
	ld.local.v4.f32 	{%f2417, %f2418, %f2419, %f2420}, [%rd3+656];
	mul.f32 	%f2421, %f2407, %f2417;
	fma.rn.f32 	%f3600, %f2404, %f3600, %f2421;
	mul.f32 	%f2422, %f2407, %f2418;
	fma.rn.f32 	%f3599, %f2404, %f3599, %f2422;
	mul.f32 	%f2423, %f2407, %f2419;
	fma.rn.f32 	%f3598, %f2404, %f3598, %f2423;
	mul.f32 	%f2424, %f2407, %f2420;
	fma.rn.f32 	%f3597, %f2404, %f3597, %f2424;
	ld.local.v4.f32 	{%f2425, %f2426, %f2427, %f2428}, [%rd3+672];
	mul.f32 	%f2429, %f2407, %f2425;
	fma.rn.f32 	%f3596, %f2404, %f3596, %f2429;
	mul.f32 	%f2430, %f2407, %f2426;
	fma.rn.f32 	%f3595, %f2404, %f3595, %f2430;
	mul.f32 	%f2431, %f2407, %f2427;
	fma.rn.f32 	%f3594, %f2404, %f3594, %f2431;
	mul.f32 	%f2432, %f2407, %f2428;
	fma.rn.f32 	%f3593, %f2404, %f3593, %f2432;
	ld.local.v4.f32 	{%f2433, %f2434, %f2435, %f2436}, [%rd3+688];
	mul.f32 	%f2437, %f2407, %f2433;
	fma.rn.f32 	%f3592, %f2404, %f3592, %f2437;
	mul.f32 	%f2438, %f2407, %f2434;
	fma.rn.f32 	%f3591, %f2404, %f3591, %f2438;
	mul.f32 	%f2439, %f2407, %f2435;
	fma.rn.f32 	%f3590, %f2404, %f3590, %f2439;
	mul.f32 	%f2440, %f2407, %f2436;
	fma.rn.f32 	%f3589, %f2404, %f3589, %f2440;
	mov.f32 	%f3767, %f885;
	bra.uni 	$L__BB0_130;
$L__BB0_129:
	ld.local.v4.f32 	{%f3604, %f3603, %f3602, %f3601}, [%rd3+640];
	ld.local.v4.f32 	{%f3600, %f3599, %f3598, %f3597}, [%rd3+656];
	ld.local.v4.f32 	{%f3596, %f3595, %f3594, %f3593}, [%rd3+672];
	ld.local.v4.f32 	{%f3592, %f3591, %f3590, %f3589}, [%rd3+688];
	mov.f32 	%f3498, %f884;
	mov.f32 	%f3767, %f883;
$L__BB0_130:
	ld.local.f32 	%f937, [%rd1+44];
	ld.local.f32 	%f938, [%rd2+44];
	setp.le.f32 	%p160, %f938, 0f00000000;
	@%p160 bra 	$L__BB0_134;
	setp.eq.f32 	%p161, %f3768, 0fF149F2CA;
	@%p161 bra 	$L__BB0_133;
	max.f32 	%f939, %f3768, %f937;
	sub.f32 	%f2441, %f3768, %f939;
	mul.f32 	%f2442, %f2441, 0f3FB8AA3B;
	ex2.approx.f32 	%f2443, %f2442;
	sub.f32 	%f2444, %f937, %f939;
	mul.f32 	%f2445, %f2444, 0f3FB8AA3B;
	ex2.approx.f32 	%f2446, %f2445;
	mul.f32 	%f2447, %f938, %f2446;
	fma.rn.f32 	%f3497, %f3497, %f2443, %f2447;
	ld.local.v4.f32 	{%f2448, %f2449, %f2450, %f2451}, [%rd3+704];
	mul.f32 	%f2452, %f2446, %f2448;
	fma.rn.f32 	%f3588, %f2443, %f3588, %f2452;
	mul.f32 	%f2453, %f2446, %f2449;
	fma.rn.f32 	%f3587, %f2443, %f3587, %f2453;
	mul.f32 	%f2454, %f2446, %f2450;
	fma.rn.f32 	%f3586, %f2443, %f3586, %f2454;
	mul.f32 	%f2455, %f2446, %f2451;
	fma.rn.f32 	%f3585, %f2443, %f3585, %f2455;
	ld.local.v4.f32 	{%f2456, %f2457, %f2458, %f2459}, [%rd3+720];
	mul.f32 	%f2460, %f2446, %f2456;
	fma.rn.f32 	%f3584, %f2443, %f3584, %f2460;
	mul.f32 	%f2461, %f2446, %f2457;
	fma.rn.f32 	%f3583, %f2443, %f3583, %f2461;
	mul.f32 	%f2462, %f2446, %f2458;
	fma.rn.f32 	%f3582, %f2443, %f3582, %f2462;
	mul.f32 	%f2463, %f2446, %f2459;
	fma.rn.f32 	%f3581, %f2443, %f3581, %f2463;
	ld.local.v4.f32 	{%f2464, %f2465, %f2466, %f2467}, [%rd3+736];
	mul.f32 	%f2468, %f2446, %f2464;
	fma.rn.f32 	%f3580, %f2443, %f3580, %f2468;
	mul.f32 	%f2469, %f2446, %f2465;
	fma.rn.f32 	%f3579, %f2443, %f3579, %f2469;
	mul.f32 	%f2470, %f2446, %f2466;
	fma.rn.f32 	%f3578, %f2443, %f3578, %f2470;
	mul.f32 	%f2471, %f2446, %f2467;
	fma.rn.f32 	%f3577, %f2443, %f3577, %f2471;
	ld.local.v4.f32 	{%f2472, %f2473, %f2474, %f2475}, [%rd3+752];
	mul.f32 	%f2476, %f2446, %f2472;
	fma.rn.f32 	%f3576, %f2443, %f3576, %f2476;
	mul.f32 	%f2477, %f2446, %f2473;
	fma.rn.f32 	%f3575, %f2443, %f3575, %f2477;
	mul.f32 	%f2478, %f2446, %f2474;
	fma.rn.f32 	%f3574, %f2443, %f3574, %f2478;
	mul.f32 	%f2479, %f2446, %f2475;
	fma.rn.f32 	%f3573, %f2443, %f3573, %f2479;
	mov.f32 	%f3768, %f939;
	bra.uni 	$L__BB0_134;
$L__BB0_133:
	ld.local.v4.f32 	{%f3588, %f3587, %f3586, %f3585}, [%rd3+704];
	ld.local.v4.f32 	{%f3584, %f3583, %f3582, %f3581}, [%rd3+720];
	ld.local.v4.f32 	{%f3580, %f3579, %f3578, %f3577}, [%rd3+736];
	ld.local.v4.f32 	{%f3576, %f3575, %f3574, %f3573}, [%rd3+752];
	mov.f32 	%f3497, %f938;
	mov.f32 	%f3768, %f937;
$L__BB0_134:
	ld.local.f32 	%f991, [%rd1+48];
	ld.local.f32 	%f992, [%rd2+48];
	setp.le.f32 	%p162, %f992, 0f00000000;
	@%p162 bra 	$L__BB0_138;
	setp.eq.f32 	%p163, %f3769, 0fF149F2CA;
	@%p163 bra 	$L__BB0_137;
	max.f32 	%f993, %f3769, %f991;
	sub.f32 	%f2480, %f3769, %f993;
	mul.f32 	%f2481, %f2480, 0f3FB8AA3B;
	ex2.approx.f32 	%f2482, %f2481;
	sub.f32 	%f2483, %f991, %f993;
	mul.f32 	%f2484, %f2483, 0f3FB8AA3B;
	ex2.approx.f32 	%f2485, %f2484;
	mul.f32 	%f2486, %f992, %f2485;
	fma.rn.f32 	%f3496, %f3496, %f2482, %f2486;
	ld.local.v4.f32 	{%f2487, %f2488, %f2489, %f2490}, [%rd3+768];
	mul.f32 	%f2491, %f2485, %f2487;
	fma.rn.f32 	%f3572, %f2482, %f3572, %f2491;
	mul.f32 	%f2492, %f2485, %f2488;
	fma.rn.f32 	%f3571, %f2482, %f3571, %f2492;
	mul.f32 	%f2493, %f2485, %f2489;
	fma.rn.f32 	%f3570, %f2482, %f3570, %f2493;
	mul.f32 	%f2494, %f2485, %f2490;
	fma.rn.f32 	%f3569, %f2482, %f3569, %f2494;
	ld.local.v4.f32 	{%f2495, %f2496, %f2497, %f2498}, [%rd3+784];
	mul.f32 	%f2499, %f2485, %f2495;
	fma.rn.f32 	%f3568, %f2482, %f3568, %f2499;
	mul.f32 	%f2500, %f2485, %f2496;
	fma.rn.f32 	%f3567, %f2482, %f3567, %f2500;
	mul.f32 	%f2501, %f2485, %f2497;
	fma.rn.f32 	%f3566, %f2482, %f3566, %f2501;
	mul.f32 	%f2502, %f2485, %f2498;
	fma.rn.f32 	%f3565, %f2482, %f3565, %f2502;
	ld.local.v4.f32 	{%f2503, %f2504, %f2505, %f2506}, [%rd3+800];
	mul.f32 	%f2507, %f2485, %f2503;
	fma.rn.f32 	%f3564, %f2482, %f3564, %f2507;
	mul.f32 	%f2508, %f2485, %f2504;
	fma.rn.f32 	%f3563, %f2482, %f3563, %f2508;
	mul.f32 	%f2509, %f2485, %f2505;
	fma.rn.f32 	%f3562, %f2482, %f3562, %f2509;
	mul.f32 	%f2510, %f2485, %f2506;
	fma.rn.f32 	%f3561, %f2482, %f3561, %f2510;
	ld.local.v4.f32 	{%f2511, %f2512, %f2513, %f2514}, [%rd3+816];
	mul.f32 	%f2515, %f2485, %f2511;
	fma.rn.f32 	%f3560, %f2482, %f3560, %f2515;
	mul.f32 	%f2516, %f2485, %f2512;
	fma.rn.f32 	%f3559, %f2482, %f3559, %f2516;
	mul.f32 	%f2517, %f2485, %f2513;
	fma.rn.f32 	%f3558, %f2482, %f3558, %f2517;
	mul.f32 	%f2518, %f2485, %f2514;
	fma.rn.f32 	%f3557, %f2482, %f3557, %f2518;
	mov.f32 	%f3769, %f993;
	bra.uni 	$L__BB0_138;
$L__BB0_137:
	ld.local.v4.f32 	{%f3572, %f3571, %f3570, %f3569}, [%rd3+768];
	ld.local.v4.f32 	{%f3568, %f3567, %f3566, %f3565}, [%rd3+784];
	ld.local.v4.f32 	{%f3564, %f3563, %f3562, %f3561}, [%rd3+800];
	ld.local.v4.f32 	{%f3560, %f3559, %f3558, %f3557}, [%rd3+816];
	mov.f32 	%f3496, %f992;
	mov.f32 	%f3769, %f991;
$L__BB0_138:
	ld.local.f32 	%f1045, [%rd1+52];
	ld.local.f32 	%f1046, [%rd2+52];
	setp.le.f32 	%p164, %f1046, 0f00000000;
	@%p164 bra 	$L__BB0_142;
	setp.eq.f32 	%p165, %f3770, 0fF149F2CA;
	@%p165 bra 	$L__BB0_141;
	max.f32 	%f1047, %f3770, %f1045;
	sub.f32 	%f2519, %f3770, %f1047;
	mul.f32 	%f2520, %f2519, 0f3FB8AA3B;
	ex2.approx.f32 	%f2521, %f2520;
	sub.f32 	%f2522, %f1045, %f1047;
	mul.f32 	%f2523, %f2522, 0f3FB8AA3B;
	ex2.approx.f32 	%f2524, %f2523;
	mul.f32 	%f2525, %f1046, %f2524;
	fma.rn.f32 	%f3495, %f3495, %f2521, %f2525;
	ld.local.v4.f32 	{%f2526, %f2527, %f2528, %f2529}, [%rd3+832];
	mul.f32 	%f2530, %f2524, %f2526;
	fma.rn.f32 	%f3556, %f2521, %f3556, %f2530;
	mul.f32 	%f2531, %f2524, %f2527;
	fma.rn.f32 	%f3555, %f2521, %f3555, %f2531;
	mul.f32 	%f2532, %f2524, %f2528;
	fma.rn.f32 	%f3554, %f2521, %f3554, %f2532;
	mul.f32 	%f2533, %f2524, %f2529;
	fma.rn.f32 	%f3553, %f2521, %f3553, %f2533;
	ld.local.v4.f32 	{%f2534, %f2535, %f2536, %f2537}, [%rd3+848];
	mul.f32 	%f2538, %f2524, %f2534;
	fma.rn.f32 	%f3552, %f2521, %f3552, %f2538;
	mul.f32 	%f2539, %f2524, %f2535;
	fma.rn.f32 	%f3551, %f2521, %f3551, %f2539;
	mul.f32 	%f2540, %f2524, %f2536;
	fma.rn.f32 	%f3550, %f2521, %f3550, %f2540;
	mul.f32 	%f2541, %f2524, %f2537;
	fma.rn.f32 	%f3549, %f2521, %f3549, %f2541;
	ld.local.v4.f32 	{%f2542, %f2543, %f2544, %f2545}, [%rd3+864];
	mul.f32 	%f2546, %f2524, %f2542;
	fma.rn.f32 	%f3548, %f2521, %f3548, %f2546;
	mul.f32 	%f2547, %f2524, %f2543;
	fma.rn.f32 	%f3547, %f2521, %f3547, %f2547;
	mul.f32 	%f2548, %f2524, %f2544;
	fma.rn.f32 	%f3546, %f2521, %f3546, %f2548;
	mul.f32 	%f2549, %f2524, %f2545;
	fma.rn.f32 	%f3545, %f2521, %f3545, %f2549;
	ld.local.v4.f32 	{%f2550, %f2551, %f2552, %f2553}, [%rd3+880];
	mul.f32 	%f2554, %f2524, %f2550;
	fma.rn.f32 	%f3544, %f2521, %f3544, %f2554;
	mul.f32 	%f2555, %f2524, %f2551;
	fma.rn.f32 	%f3543, %f2521, %f3543, %f2555;
	mul.f32 	%f2556, %f2524, %f2552;
	fma.rn.f32 	%f3542, %f2521, %f3542, %f2556;
	mul.f32 	%f2557, %f2524, %f2553;
	fma.rn.f32 	%f3541, %f2521, %f3541, %f2557;
	mov.f32 	%f3770, %f1047;
	bra.uni 	$L__BB0_142;
$L__BB0_141:
	ld.local.v4.f32 	{%f3556, %f3555, %f3554, %f3553}, [%rd3+832];
	ld.local.v4.f32 	{%f3552, %f3551, %f3550, %f3549}, [%rd3+848];
	ld.local.v4.f32 	{%f3548, %f3547, %f3546, %f3545}, [%rd3+864];
	ld.local.v4.f32 	{%f3544, %f3543, %f3542, %f3541}, [%rd3+880];
	mov.f32 	%f3495, %f1046;
	mov.f32 	%f3770, %f1045;
$L__BB0_142:
	ld.local.f32 	%f1099, [%rd1+56];
	ld.local.f32 	%f1100, [%rd2+56];
	setp.le.f32 	%p166, %f1100, 0f00000000;
	@%p166 bra 	$L__BB0_146;
	setp.eq.f32 	%p167, %f3771, 0fF149F2CA;
	@%p167 bra 	$L__BB0_145;
	max.f32 	%f1101, %f3771, %f1099;
	sub.f32 	%f2558, %f3771, %f1101;
	mul.f32 	%f2559, %f2558, 0f3FB8AA3B;
	ex2.approx.f32 	%f2560, %f2559;
	sub.f32 	%f2561, %f1099, %f1101;
	mul.f32 	%f2562, %f2561, 0f3FB8AA3B;
	ex2.approx.f32 	%f2563, %f2562;
	mul.f32 	%f2564, %f1100, %f2563;
	fma.rn.f32 	%f3494, %f3494, %f2560, %f2564;
	ld.local.v4.f32 	{%f2565, %f2566, %f2567, %f2568}, [%rd3+896];
	mul.f32 	%f2569, %f2563, %f2565;
	fma.rn.f32 	%f3540, %f2560, %f3540, %f2569;
	mul.f32 	%f2570, %f2563, %f2566;
	fma.rn.f32 	%f3539, %f2560, %f3539, %f2570;
	mul.f32 	%f2571, %f2563, %f2567;
	fma.rn.f32 	%f3538, %f2560, %f3538, %f2571;
	mul.f32 	%f2572, %f2563, %f2568;
	fma.rn.f32 	%f3537, %f2560, %f3537, %f2572;
	ld.local.v4.f32 	{%f2573, %f2574, %f2575, %f2576}, [%rd3+912];
	mul.f32 	%f2577, %f2563, %f2573;
	fma.rn.f32 	%f3536, %f2560, %f3536, %f2577;
	mul.f32 	%f2578, %f2563, %f2574;
	fma.rn.f32 	%f3535, %f2560, %f3535, %f2578;
	mul.f32 	%f2579, %f2563, %f2575;
	fma.rn.f32 	%f3534, %f2560, %f3534, %f2579;
	mul.f32 	%f2580, %f2563, %f2576;
	fma.rn.f32 	%f3533, %f2560, %f3533, %f2580;
	ld.local.v4.f32 	{%f2581, %f2582, %f2583, %f2584}, [%rd3+928];
	mul.f32 	%f2585, %f2563, %f2581;
	fma.rn.f32 	%f3532, %f2560, %f3532, %f2585;
	mul.f32 	%f2586, %f2563, %f2582;
	fma.rn.f32 	%f3531, %f2560, %f3531, %f2586;
	mul.f32 	%f2587, %f2563, %f2583;
	fma.rn.f32 	%f3530, %f2560, %f3530, %f2587;
	mul.f32 	%f2588, %f2563, %f2584;
	fma.rn.f32 	%f3529, %f2560, %f3529, %f2588;
	ld.local.v4.f32 	{%f2589, %f2590, %f2591, %f2592}, [%rd3+944];
	mul.f32 	%f2593, %f2563, %f2589;
	fma.rn.f32 	%f3528, %f2560, %f3528, %f2593;
	mul.f32 	%f2594, %f2563, %f2590;
	fma.rn.f32 	%f3527, %f2560, %f3527, %f2594;
	mul.f32 	%f2595, %f2563, %f2591;
	fma.rn.f32 	%f3526, %f2560, %f3526, %f2595;
	mul.f32 	%f2596, %f2563, %f2592;
	fma.rn.f32 	%f3525, %f2560, %f3525, %f2596;
	mov.f32 	%f3771, %f1101;
	bra.uni 	$L__BB0_146;
$L__BB0_145:
	ld.local.v4.f32 	{%f3540, %f3539, %f3538, %f3537}, [%rd3+896];
	ld.local.v4.f32 	{%f3536, %f3535, %f3534, %f3533}, [%rd3+912];
	ld.local.v4.f32 	{%f3532, %f3531, %f3530, %f3529}, [%rd3+928];
	ld.local.v4.f32 	{%f3528, %f3527, %f3526, %f3525}, [%rd3+944];
	mov.f32 	%f3494, %f1100;
	mov.f32 	%f3771, %f1099;
$L__BB0_146:
	ld.local.f32 	%f1153, [%rd1+60];
	ld.local.f32 	%f1154, [%rd2+60];
	setp.le.f32 	%p168, %f1154, 0f00000000;
	@%p168 bra 	$L__BB0_150;
	setp.eq.f32 	%p169, %f3772, 0fF149F2CA;
	@%p169 bra 	$L__BB0_149;
	max.f32 	%f1155, %f3772, %f1153;
	sub.f32 	%f2597, %f3772, %f1155;
	mul.f32 	%f2598, %f2597, 0f3FB8AA3B;
	ex2.approx.f32 	%f2599, %f2598;
	sub.f32 	%f2600, %f1153, %f1155;
	mul.f32 	%f2601, %f2600, 0f3FB8AA3B;
	ex2.approx.f32 	%f2602, %f2601;
	mul.f32 	%f2603, %f1154, %f2602;
	fma.rn.f32 	%f3493, %f3493, %f2599, %f2603;
	ld.local.v4.f32 	{%f2604, %f2605, %f2606, %f2607}, [%rd3+960];
	mul.f32 	%f2608, %f2602, %f2604;
	fma.rn.f32 	%f3524, %f2599, %f3524, %f2608;
	mul.f32 	%f2609, %f2602, %f2605;
	fma.rn.f32 	%f3523, %f2599, %f3523, %f2609;
	mul.f32 	%f2610, %f2602, %f2606;
	fma.rn.f32 	%f3522, %f2599, %f3522, %f2610;
	mul.f32 	%f2611, %f2602, %f2607;
	fma.rn.f32 	%f3521, %f2599, %f3521, %f2611;
	ld.local.v4.f32 	{%f2612, %f2613, %f2614, %f2615}, [%rd3+976];
	mul.f32 	%f2616, %f2602, %f2612;
	fma.rn.f32 	%f3520, %f2599, %f3520, %f2616;
	mul.f32 	%f2617, %f2602, %f2613;
	fma.rn.f32 	%f3519, %f2599, %f3519, %f2617;
	mul.f32 	%f2618, %f2602, %f2614;
	fma.rn.f32 	%f3518, %f2599, %f3518, %f2618;
	mul.f32 	%f2619, %f2602, %f2615;
	fma.rn.f32 	%f3517, %f2599, %f3517, %f2619;
	ld.local.v4.f32 	{%f2620, %f2621, %f2622, %f2623}, [%rd3+992];
	mul.f32 	%f2624, %f2602, %f2620;
	fma.rn.f32 	%f3516, %f2599, %f3516, %f2624;
	mul.f32 	%f2625, %f2602, %f2621;
	fma.rn.f32 	%f3515, %f2599, %f3515, %f2625;
	mul.f32 	%f2626, %f2602, %f2622;
	fma.rn.f32 	%f3514, %f2599, %f3514, %f2626;
	mul.f32 	%f2627, %f2602, %f2623;
	fma.rn.f32 	%f3513, %f2599, %f3513, %f2627;
	ld.local.v4.f32 	{%f2628, %f2629, %f2630, %f2631}, [%rd3+1008];
	mul.f32 	%f2632, %f2602, %f2628;
	fma.rn.f32 	%f3512, %f2599, %f3512, %f2632;
	mul.f32 	%f2633, %f2602, %f2629;
	fma.rn.f32 	%f3511, %f2599, %f3511, %f2633;
	mul.f32 	%f2634, %f2602, %f2630;
	fma.rn.f32 	%f3510, %f2599, %f3510, %f2634;
	mul.f32 	%f2635, %f2602, %f2631;
	fma.rn.f32 	%f3509, %f2599, %f3509, %f2635;
	mov.f32 	%f3772, %f1155;
	bra.uni 	$L__BB0_150;
$L__BB0_149:
	ld.local.v4.f32 	{%f3524, %f3523, %f3522, %f3521}, [%rd3+960];
	ld.local.v4.f32 	{%f3520, %f3519, %f3518, %f3517}, [%rd3+976];
	ld.local.v4.f32 	{%f3516, %f3515, %f3514, %f3513}, [%rd3+992];
	ld.local.v4.f32 	{%f3512, %f3511, %f3510, %f3509}, [%rd3+1008];
	mov.f32 	%f3493, %f1154;
	mov.f32 	%f3772, %f1153;
$L__BB0_150:
	bar.sync 	0;
	add.s32 	%r499, %r499, 1;
	setp.ne.s32 	%p170, %r499, %r12;
	@%p170 bra 	$L__BB0_3;
	add.f32 	%f3788, %f3508, 0f358637BD;
	add.f32 	%f3787, %f3507, 0f358637BD;
	add.f32 	%f3786, %f3506, 0f358637BD;
	add.f32 	%f3785, %f3505, 0f358637BD;
	add.f32 	%f3784, %f3504, 0f358637BD;
	add.f32 	%f3783, %f3503, 0f358637BD;
	add.f32 	%f3782, %f3502, 0f358637BD;
	add.f32 	%f3781, %f3501, 0f358637BD;
	add.f32 	%f3780, %f3500, 0f358637BD;
	add.f32 	%f3779, %f3499, 0f358637BD;
	add.f32 	%f3778, %f3498, 0f358637BD;
	add.f32 	%f3777, %f3497, 0f358637BD;
	add.f32 	%f3776, %f3496, 0f358637BD;
	add.f32 	%f3775, %f3495, 0f358637BD;
	add.f32 	%f3774, %f3494, 0f358637BD;
	add.f32 	%f3773, %f3493, 0f358637BD;
$L__BB0_152:
	mov.u32 	%r489, %tid.x;
	and.b32  	%r490, %r489, 31;
	setp.ne.s32 	%p171, %r490, 0;
	@%p171 bra 	$L__BB0_154;
	ld.param.u64 	%rd104, [_Z32flashattn_streaming_16x16_kernelPK6__halfS1_S1_Pfiif_param_3];
	mov.u32 	%r491, %ctaid.x;
	mul.wide.u32 	%rd96, %r491, 1024;
	cvta.to.global.u64 	%rd97, %rd104;
	add.s64 	%rd98, %rd97, %rd96;
	rcp.rn.f32 	%f2636, %f3788;
	mul.f32 	%f2637, %f2636, %f3764;
	st.global.f32 	[%rd98], %f2637;
	mul.f32 	%f2638, %f2636, %f3763;
	st.global.f32 	[%rd98+4], %f2638;
	mul.f32 	%f2639, %f2636, %f3762;
	st.global.f32 	[%rd98+8], %f2639;
	mul.f32 	%f2640, %f2636, %f3761;
	st.global.f32 	[%rd98+12], %f2640;
	mul.f32 	%f2641, %f2636, %f3760;
	st.global.f32 	[%rd98+16], %f2641;
	mul.f32 	%f2642, %f2636, %f3759;
	st.global.f32 	[%rd98+20], %f2642;
	mul.f32 	%f2643, %f2636, %f3758;
	st.global.f32 	[%rd98+24], %f2643;
	mul.f32 	%f2644, %f2636, %f3757;
	st.global.f32 	[%rd98+28], %f2644;
	mul.f32 	%f2645, %f2636, %f3756;
	st.global.f32 	[%rd98+32], %f2645;
	mul.f32 	%f2646, %f2636, %f3755;
	st.global.f32 	[%rd98+36], %f2646;
	mul.f32 	%f2647, %f2636, %f3754;
	st.global.f32 	[%rd98+40], %f2647;
	mul.f32 	%f2648, %f2636, %f3753;
	st.global.f32 	[%rd98+44], %f2648;
	mul.f32 	%f2649, %f2636, %f3752;
	st.global.f32 	[%rd98+48], %f2649;
	mul.f32 	%f2650, %f2636, %f3751;
	st.global.f32 	[%rd98+52], %f2650;
	mul.f32 	%f2651, %f2636, %f3750;
	st.global.f32 	[%rd98+56], %f2651;
	mul.f32 	%f2652, %f2636, %f3749;
	st.global.f32 	[%rd98+60], %f2652;
	rcp.rn.f32 	%f2653, %f3787;
	mul.f32 	%f2654, %f2653, %f3748;
	st.global.f32 	[%rd98+64], %f2654;
	mul.f32 	%f2655, %f2653, %f3747;
	st.global.f32 	[%rd98+68], %f2655;
	mul.f32 	%f2656, %f2653, %f3746;
	st.global.f32 	[%rd98+72], %f2656;
	mul.f32 	%f2657, %f2653, %f3745;
	st.global.f32 	[%rd98+76], %f2657;
	mul.f32 	%f2658, %f2653, %f3744;
	st.global.f32 	[%rd98+80], %f2658;
	mul.f32 	%f2659, %f2653, %f3743;
	st.global.f32 	[%rd98+84], %f2659;
	mul.f32 	%f2660, %f2653, %f3742;
	st.global.f32 	[%rd98+88], %f2660;
	mul.f32 	%f2661, %f2653, %f3741;
	st.global.f32 	[%rd98+92], %f2661;
	mul.f32 	%f2662, %f2653, %f3740;
	st.global.f32 	[%rd98+96], %f2662;
	mul.f32 	%f2663, %f2653, %f3739;
	st.global.f32 	[%rd98+100], %f2663;
	mul.f32 	%f2664, %f2653, %f3738;
	st.global.f32 	[%rd98+104], %f2664;
	mul.f32 	%f2665, %f2653, %f3737;
	st.global.f32 	[%rd98+108], %f2665;
	mul.f32 	%f2666, %f2653, %f3736;
	st.global.f32 	[%rd98+112], %f2666;
	mul.f32 	%f2667, %f2653, %f3735;
	st.global.f32 	[%rd98+116], %f2667;
	mul.f32 	%f2668, %f2653, %f3734;
	st.global.f32 	[%rd98+120], %f2668;
	mul.f32 	%f2669, %f2653, %f3733;
	st.global.f32 	[%rd98+124], %f2669;
	rcp.rn.f32 	%f2670, %f3786;
	mul.f32 	%f2671, %f2670, %f3732;
	st.global.f32 	[%rd98+128], %f2671;
	mul.f32 	%f2672, %f2670, %f3731;
	st.global.f32 	[%rd98+132], %f2672;
	mul.f32 	%f2673, %f2670, %f3730;
	st.global.f32 	[%rd98+136], %f2673;
	mul.f32 	%f2674, %f2670, %f3729;
	st.global.f32 	[%rd98+140], %f2674;
	mul.f32 	%f2675, %f2670, %f3728;
	st.global.f32 	[%rd98+144], %f2675;
	mul.f32 	%f2676, %f2670, %f3727;
	st.global.f32 	[%rd98+148], %f2676;
	mul.f32 	%f2677, %f2670, %f3726;
	st.global.f32 	[%rd98+152], %f2677;
	mul.f32 	%f2678, %f2670, %f3725;
	st.global.f32 	[%rd98+156], %f2678;
	mul.f32 	%f2679, %f2670, %f3724;
	st.global.f32 	[%rd98+160], %f2679;
	mul.f32 	%f2680, %f2670, %f3723;
	st.global.f32 	[%rd98+164], %f2680;
	mul.f32 	%f2681, %f2670, %f3722;
	st.global.f32 	[%rd98+168], %f2681;
	mul.f32 	%f2682, %f2670, %f3721;
	st.global.f32 	[%rd98+172], %f2682;
	mul.f32 	%f2683, %f2670, %f3720;
	st.global.f32 	[%rd98+176], %f2683;
	mul.f32 	%f2684, %f2670, %f3719;
	st.global.f32 	[%rd98+180], %f2684;
	mul.f32 	%f2685, %f2670, %f3718;
	st.global.f32 	[%rd98+184], %f2685;
	mul.f32 	%f2686, %f2670, %f3717;
	st.global.f32 	[%rd98+188], %f2686;
	rcp.rn.f32 	%f2687, %f3785;
	mul.f32 	%f2688, %f2687, %f3716;
	st.global.f32 	[%rd98+192], %f2688;
	mul.f32 	%f2689, %f2687, %f3715;
	st.global.f32 	[%rd98+196], %f2689;
	mul.f32 	%f2690, %f2687, %f3714;
	st.global.f32 	[%rd98+200], %f2690;
	mul.f32 	%f2691, %f2687, %f3713;
	st.global.f32 	[%rd98+204], %f2691;
	mul.f32 	%f2692, %f2687, %f3712;
	st.global.f32 	[%rd98+208], %f2692;
	mul.f32 	%f2693, %f2687, %f3711;
	st.global.f32 	[%rd98+212], %f2693;
	mul.f32 	%f2694, %f2687, %f3710;
	st.global.f32 	[%rd98+216], %f2694;
	mul.f32 	%f2695, %f2687, %f3709;
	st.global.f32 	[%rd98+220], %f2695;
	mul.f32 	%f2696, %f2687, %f3708;
	st.global.f32 	[%rd98+224], %f2696;
	mul.f32 	%f2697, %f2687, %f3707;
	st.global.f32 	[%rd98+228], %f2697;
	mul.f32 	%f2698, %f2687, %f3706;
	st.global.f32 	[%rd98+232], %f2698;
	mul.f32 	%f2699, %f2687, %f3705;
	st.global.f32 	[%rd98+236], %f2699;
	mul.f32 	%f2700, %f2687, %f3704;
	st.global.f32 	[%rd98+240], %f2700;
	mul.f32 	%f2701, %f2687, %f3703;
	st.global.f32 	[%rd98+244], %f2701;
	mul.f32 	%f2702, %f2687, %f3702;
	st.global.f32 	[%rd98+248], %f2702;
	mul.f32 	%f2703, %f2687, %f3701;
	st.global.f32 	[%rd98+252], %f2703;
	rcp.rn.f32 	%f2704, %f3784;
	mul.f32 	%f2705, %f2704, %f3700;
	st.global.f32 	[%rd98+256], %f2705;
	mul.f32 	%f2706, %f2704, %f3699;
	st.global.f32 	[%rd98+260], %f2706;
	mul.f32 	%f2707, %f2704, %f3698;
	st.global.f32 	[%rd98+264], %f2707;
	mul.f32 	%f2708, %f2704, %f3697;
	st.global.f32 	[%rd98+268], %f2708;
	mul.f32 	%f2709, %f2704, %f3696;
	st.global.f32 	[%rd98+272], %f2709;
	mul.f32 	%f2710, %f2704, %f3695;
	st.global.f32 	[%rd98+276], %f2710;
	mul.f32 	%f2711, %f2704, %f3694;
	st.global.f32 	[%rd98+280], %f2711;
	mul.f32 	%f2712, %f2704, %f3693;
	st.global.f32 	[%rd98+284], %f2712;
	mul.f32 	%f2713, %f2704, %f3692;
	st.global.f32 	[%rd98+288], %f2713;
	mul.f32 	%f2714, %f2704, %f3691;
	st.global.f32 	[%rd98+292], %f2714;
	mul.f32 	%f2715, %f2704, %f3690;
	st.global.f32 	[%rd98+296], %f2715;
	mul.f32 	%f2716, %f2704, %f3689;
	st.global.f32 	[%rd98+300], %f2716;
	mul.f32 	%f2717, %f2704, %f3688;
	st.global.f32 	[%rd98+304], %f2717;
	mul.f32 	%f2718, %f2704, %f3687;
	st.global.f32 	[%rd98+308], %f2718;
	mul.f32 	%f2719, %f2704, %f3686;
	st.global.f32 	[%rd98+312], %f2719;
	mul.f32 	%f2720, %f2704, %f3685;
	st.global.f32 	[%rd98+316], %f2720;
	rcp.rn.f32 	%f2721, %f3783;
	mul.f32 	%f2722, %f2721, %f3684;
	st.global.f32 	[%rd98+320], %f2722;
	mul.f32 	%f2723, %f2721, %f3683;
	st.global.f32 	[%rd98+324], %f2723;
	mul.f32 	%f2724, %f2721, %f3682;
	st.global.f32 	[%rd98+328], %f2724;
	mul.f32 	%f2725, %f2721, %f3681;
	st.global.f32 	[%rd98+332], %f2725;
	mul.f32 	%f2726, %f2721, %f3680;
	st.global.f32 	[%rd98+336], %f2726;
	mul.f32 	%f2727, %f2721, %f3679;
	st.global.f32 	[%rd98+340], %f2727;
	mul.f32 	%f2728, %f2721, %f3678;
	st.global.f32 	[%rd98+344], %f2728;
	mul.f32 	%f2729, %f2721, %f3677;
	st.global.f32 	[%rd98+348], %f2729;
	mul.f32 	%f2730, %f2721, %f3676;
	st.global.f32 	[%rd98+352], %f2730;
	mul.f32 	%f2731, %f2721, %f3675;
	st.global.f32 	[%rd98+356], %f2731;
	mul.f32 	%f2732, %f2721, %f3674;
	st.global.f32 	[%rd98+360], %f2732;
	mul.f32 	%f2733, %f2721, %f3673;
	st.global.f32 	[%rd98+364], %f2733;
	mul.f32 	%f2734, %f2721, %f3672;
	st.global.f32 	[%rd98+368], %f2734;
	mul.f32 	%f2735, %f2721, %f3671;
	st.global.f32 	[%rd98+372], %f2735;
	mul.f32 	%f2736, %f2721, %f3670;
	st.global.f32 	[%rd98+376], %f2736;
	mul.f32 	%f2737, %f2721, %f3669;
	st.global.f32 	[%rd98+380], %f2737;
	rcp.rn.f32 	%f2738, %f3782;
	mul.f32 	%f2739, %f2738, %f3668;
	st.global.f32 	[%rd98+384], %f2739;
	mul.f32 	%f2740, %f2738, %f3667;
	st.global.f32 	[%rd98+388], %f2740;
	mul.f32 	%f2741, %f2738, %f3666;
	st.global.f32 	[%rd98+392], %f2741;
	mul.f32 	%f2742, %f2738, %f3665;
	st.global.f32 	[%rd98+396], %f2742;
	mul.f32 	%f2743, %f2738, %f3664;
	st.global.f32 	[%rd98+400], %f2743;
	mul.f32 	%f2744, %f2738, %f3663;
	st.global.f32 	[%rd98+404], %f2744;
	mul.f32 	%f2745, %f2738, %f3662;
	st.global.f32 	[%rd98+408], %f2745;
	mul.f32 	%f2746, %f2738, %f3661;
	st.global.f32 	[%rd98+412], %f2746;
	mul.f32 	%f2747, %f2738, %f3660;
	st.global.f32 	[%rd98+416], %f2747;
	mul.f32 	%f2748, %f2738, %f3659;
	st.global.f32 	[%rd98+420], %f2748;
	mul.f32 	%f2749, %f2738, %f3658;
	st.global.f32 	[%rd98+424], %f2749;
	mul.f32 	%f2750, %f2738, %f3657;
	st.global.f32 	[%rd98+428], %f2750;
	mul.f32 	%f2751, %f2738, %f3656;
	st.global.f32 	[%rd98+432], %f2751;
	mul.f32 	%f2752, %f2738, %f3655;
	st.global.f32 	[%rd98+436], %f2752;
	mul.f32 	%f2753, %f2738, %f3654;
	st.global.f32 	[%rd98+440], %f2753;
	mul.f32 	%f2754, %f2738, %f3653;
	st.global.f32 	[%rd98+444], %f2754;
	rcp.rn.f32 	%f2755, %f3781;
	mul.f32 	%f2756, %f2755, %f3652;
	st.global.f32 	[%rd98+448], %f2756;
	mul.f32 	%f2757, %f2755, %f3651;
	st.global.f32 	[%rd98+452], %f2757;
	mul.f32 	%f2758, %f2755, %f3650;
	st.global.f32 	[%rd98+456], %f2758;
	mul.f32 	%f2759, %f2755, %f3649;
	st.global.f32 	[%rd98+460], %f2759;
	mul.f32 	%f2760, %f2755, %f3648;
	st.global.f32 	[%rd98+464], %f2760;
	mul.f32 	%f2761, %f2755, %f3647;
	st.global.f32 	[%rd98+468], %f2761;
	mul.f32 	%f2762, %f2755, %f3646;
	st.global.f32 	[%rd98+472], %f2762;
	mul.f32 	%f2763, %f2755, %f3645;
	st.global.f32 	[%rd98+476], %f2763;
	mul.f32 	%f2764, %f2755, %f3644;
	st.global.f32 	[%rd98+480], %f2764;
	mul.f32 	%f2765, %f2755, %f3643;
	st.global.f32 	[%rd98+484], %f2765;
	mul.f32 	%f2766, %f2755, %f3642;
	st.global.f32 	[%rd98+488], %f2766;
	mul.f32 	%f2767, %f2755, %f3641;
	st.global.f32 	[%rd98+492], %f2767;
	mul.f32 	%f2768, %f2755, %f3640;
	st.global.f32 	[%rd98+496], %f2768;
	mul.f32 	%f2769, %f2755, %f3639;
	st.global.f32 	[%rd98+500], %f2769;
	mul.f32 	%f2770, %f2755, %f3638;
	st.global.f32 	[%rd98+504], %f2770;
	mul.f32 	%f2771, %f2755, %f3637;
	st.global.f32 	[%rd98+508], %f2771;
	rcp.rn.f32 	%f2772, %f3780;
	mul.f32 	%f2773, %f2772, %f3636;
	st.global.f32 	[%rd98+512], %f2773;
	mul.f32 	%f2774, %f2772, %f3635;
	st.global.f32 	[%rd98+516], %f2774;
	mul.f32 	%f2775, %f2772, %f3634;
	st.global.f32 	[%rd98+520], %f2775;
	mul.f32 	%f2776, %f2772, %f3633;
	st.global.f32 	[%rd98+524], %f2776;
	mul.f32 	%f2777, %f2772, %f3632;
	st.global.f32 	[%rd98+528], %f2777;
	mul.f32 	%f2778, %f2772, %f3631;
	st.global.f32 	[%rd98+532], %f2778;
	mul.f32 	%f2779, %f2772, %f3630;
	st.global.f32 	[%rd98+536], %f2779;
	mul.f32 	%f2780, %f2772, %f3629;
	st.global.f32 	[%rd98+540], %f2780;
	mul.f32 	%f2781, %f2772, %f3628;
	st.global.f32 	[%rd98+544], %f2781;
	mul.f32 	%f2782, %f2772, %f3627;
	st.global.f32 	[%rd98+548], %f2782;
	mul.f32 	%f2783, %f2772, %f3626;
	st.global.f32 	[%rd98+552], %f2783;
	mul.f32 	%f2784, %f2772, %f3625;
	st.global.f32 	[%rd98+556], %f2784;
	mul.f32 	%f2785, %f2772, %f3624;
	st.global.f32 	[%rd98+560], %f2785;
	mul.f32 	%f2786, %f2772, %f3623;
	st.global.f32 	[%rd98+564], %f2786;
	mul.f32 	%f2787, %f2772, %f3622;
	st.global.f32 	[%rd98+568], %f2787;
	mul.f32 	%f2788, %f2772, %f3621;
	st.global.f32 	[%rd98+572], %f2788;
	rcp.rn.f32 	%f2789, %f3779;
	mul.f32 	%f2790, %f2789, %f3620;
	st.global.f32 	[%rd98+576], %f2790;
	mul.f32 	%f2791, %f2789, %f3619;
	st.global.f32 	[%rd98+580], %f2791;
	mul.f32 	%f2792, %f2789, %f3618;
	st.global.f32 	[%rd98+584], %f2792;
	mul.f32 	%f2793, %f2789, %f3617;
	st.global.f32 	[%rd98+588], %f2793;
	mul.f32 	%f2794, %f2789, %f3616;
	st.global.f32 	[%rd98+592], %f2794;
	mul.f32 	%f2795, %f2789, %f3615;
	st.global.f32 	[%rd98+596], %f2795;
	mul.f32 	%f2796, %f2789, %f3614;
	st.global.f32 	[%rd98+600], %f2796;
	mul.f32 	%f2797, %f2789, %f3613;
	st.global.f32 	[%rd98+604], %f2797;
	mul.f32 	%f2798, %f2789, %f3612;
	st.global.f32 	[%rd98+608], %f2798;
	mul.f32 	%f2799, %f2789, %f3611;
	st.global.f32 	[%rd98+612], %f2799;
	mul.f32 	%f2800, %f2789, %f3610;
	st.global.f32 	[%rd98+616], %f2800;
	mul.f32 	%f2801, %f2789, %f3609;
	st.global.f32 	[%rd98+620], %f2801;
	mul.f32 	%f2802, %f2789, %f3608;
	st.global.f32 	[%rd98+624], %f2802;
	mul.f32 	%f2803, %f2789, %f3607;
	st.global.f32 	[%rd98+628], %f2803;
	mul.f32 	%f2804, %f2789, %f3606;
	st.global.f32 	[%rd98+632], %f2804;
	mul.f32 	%f2805, %f2789, %f3605;
	st.global.f32 	[%rd98+636], %f2805;
	rcp.rn.f32 	%f2806, %f3778;
	mul.f32 	%f2807, %f2806, %f3604;
	st.global.f32 	[%rd98+640], %f2807;
	mul.f32 	%f2808, %f2806, %f3603;
	st.global.f32 	[%rd98+644], %f2808;
	mul.f32 	%f2809, %f2806, %f3602;
	st.global.f32 	[%rd98+648], %f2809;
	mul.f32 	%f2810, %f2806, %f3601;
	st.global.f32 	[%rd98+652], %f2810;
	mul.f32 	%f2811, %f2806, %f3600;
	st.global.f32 	[%rd98+656], %f2811;
	mul.f32 	%f2812, %f2806, %f3599;
	st.global.f32 	[%rd98+660], %f2812;
	mul.f32 	%f2813, %f2806, %f3598;
	st.global.f32 	[%rd98+664], %f2813;
	mul.f32 	%f2814, %f2806, %f3597;
	st.global.f32 	[%rd98+668], %f2814;
	mul.f32 	%f2815, %f2806, %f3596;
	st.global.f32 	[%rd98+672], %f2815;
	mul.f32 	%f2816, %f2806, %f3595;
	st.global.f32 	[%rd98+676], %f2816;
	mul.f32 	%f2817, %f2806, %f3594;
	st.global.f32 	[%rd98+680], %f2817;
	mul.f32 	%f2818, %f2806, %f3593;
	st.global.f32 	[%rd98+684], %f2818;
	mul.f32 	%f2819, %f2806, %f3592;
	st.global.f32 	[%rd98+688], %f2819;
	mul.f32 	%f2820, %f2806, %f3591;
	st.global.f32 	[%rd98+692], %f2820;
	mul.f32 	%f2821, %f2806, %f3590;
	st.global.f32 	[%rd98+696], %f2821;
	mul.f32 	%f2822, %f2806, %f3589;
	st.global.f32 	[%rd98+700], %f2822;
	rcp.rn.f32 	%f2823, %f3777;
	mul.f32 	%f2824, %f2823, %f3588;
	st.global.f32 	[%rd98+704], %f2824;
	mul.f32 	%f2825, %f2823, %f3587;
	st.global.f32 	[%rd98+708], %f2825;
	mul.f32 	%f2826, %f2823, %f3586;
	st.global.f32 	[%rd98+712], %f2826;
	mul.f32 	%f2827, %f2823, %f3585;
	st.global.f32 	[%rd98+716], %f2827;
	mul.f32 	%f2828, %f2823, %f3584;
	st.global.f32 	[%rd98+720], %f2828;
	mul.f32 	%f2829, %f2823, %f3583;
	st.global.f32 	[%rd98+724], %f2829;
	mul.f32 	%f2830, %f2823, %f3582;
	st.global.f32 	[%rd98+728], %f2830;
	mul.f32 	%f2831, %f2823, %f3581;
	st.global.f32 	[%rd98+732], %f2831;
	mul.f32 	%f2832, %f2823, %f3580;
	st.global.f32 	[%rd98+736], %f2832;
	mul.f32 	%f2833, %f2823, %f3579;
	st.global.f32 	[%rd98+740], %f2833;
	mul.f32 	%f2834, %f2823, %f3578;
	st.global.f32 	[%rd98+744], %f2834;
	mul.f32 	%f2835, %f2823, %f3577;
	st.global.f32 	[%rd98+748], %f2835;
	mul.f32 	%f2836, %f2823, %f3576;
	st.global.f32 	[%rd98+752], %f2836;
	mul.f32 	%f2837, %f2823, %f3575;
	st.global.f32 	[%rd98+756], %f2837;
	mul.f32 	%f2838, %f2823, %f3574;
	st.global.f32 	[%rd98+760], %f2838;
	mul.f32 	%f2839, %f2823, %f3573;
	st.global.f32 	[%rd98+764], %f2839;
	rcp.rn.f32 	%f2840, %f3776;
	mul.f32 	%f2841, %f2840, %f3572;
	st.global.f32 	[%rd98+768], %f2841;
	mul.f32 	%f2842, %f2840, %f3571;
	st.global.f32 	[%rd98+772], %f2842;
	mul.f32 	%f2843, %f2840, %f3570;
	st.global.f32 	[%rd98+776], %f2843;
	mul.f32 	%f2844, %f2840, %f3569;
	st.global.f32 	[%rd98+780], %f2844;
	mul.f32 	%f2845, %f2840, %f3568;
	st.global.f32 	[%rd98+784], %f2845;
	mul.f32 	%f2846, %f2840, %f3567;
	st.global.f32 	[%rd98+788], %f2846;
	mul.f32 	%f2847, %f2840, %f3566;
	st.global.f32 	[%rd98+792], %f2847;
	mul.f32 	%f2848, %f2840, %f3565;
	st.global.f32 	[%rd98+796], %f2848;
	mul.f32 	%f2849, %f2840, %f3564;
	st.global.f32 	[%rd98+800], %f2849;
	mul.f32 	%f2850, %f2840, %f3563;
	st.global.f32 	[%rd98+804], %f2850;
	mul.f32 	%f2851, %f2840, %f3562;
	st.global.f32 	[%rd98+808], %f2851;
	mul.f32 	%f2852, %f2840, %f3561;
	st.global.f32 	[%rd98+812], %f2852;
	mul.f32 	%f2853, %f2840, %f3560;
	st.global.f32 	[%rd98+816], %f2853;
	mul.f32 	%f2854, %f2840, %f3559;
	st.global.f32 	[%rd98+820], %f2854;
	mul.f32 	%f2855, %f2840, %f3558;
	st.global.f32 	[%rd98+824], %f2855;
	mul.f32 	%f2856, %f2840, %f3557;
	st.global.f32 	[%rd98+828], %f2856;
	rcp.rn.f32 	%f2857, %f3775;
	mul.f32 	%f2858, %f2857, %f3556;
	st.global.f32 	[%rd98+832], %f2858;
	mul.f32 	%f2859, %f2857, %f3555;
	st.global.f32 	[%rd98+836], %f2859;
	mul.f32 	%f2860, %f2857, %f3554;
	st.global.f32 	[%rd98+840], %f2860;
	mul.f32 	%f2861, %f2857, %f3553;
	st.global.f32 	[%rd98+844], %f2861;
	mul.f32 	%f2862, %f2857, %f3552;
	st.global.f32 	[%rd98+848], %f2862;
	mul.f32 	%f2863, %f2857, %f3551;
	st.global.f32 	[%rd98+852], %f2863;
	mul.f32 	%f2864, %f2857, %f3550;
	st.global.f32 	[%rd98+856], %f2864;
	mul.f32 	%f2865, %f2857, %f3549;
	st.global.f32 	[%rd98+860], %f2865;
	mul.f32 	%f2866, %f2857, %f3548;
	st.global.f32 	[%rd98+864], %f2866;
	mul.f32 	%f2867, %f2857, %f3547;
	st.global.f32 	[%rd98+868], %f2867;
	mul.f32 	%f2868, %f2857, %f3546;
	st.global.f32 	[%rd98+872], %f2868;
	mul.f32 	%f2869, %f2857, %f3545;
	st.global.f32 	[%rd98+876], %f2869;
	mul.f32 	%f2870, %f2857, %f3544;
	st.global.f32 	[%rd98+880], %f2870;
	mul.f32 	%f2871, %f2857, %f3543;
	st.global.f32 	[%rd98+884], %f2871;
	mul.f32 	%f2872, %f2857, %f3542;
	st.global.f32 	[%rd98+888], %f2872;
	mul.f32 	%f2873, %f2857, %f3541;
	st.global.f32 	[%rd98+892], %f2873;
	rcp.rn.f32 	%f2874, %f3774;
	mul.f32 	%f2875, %f2874, %f3540;
	st.global.f32 	[%rd98+896], %f2875;
	mul.f32 	%f2876, %f2874, %f3539;
	st.global.f32 	[%rd98+900], %f2876;
	mul.f32 	%f2877, %f2874, %f3538;
	st.global.f32 	[%rd98+904], %f2877;
	mul.f32 	%f2878, %f2874, %f3537;
	st.global.f32 	[%rd98+908], %f2878;
	mul.f32 	%f2879, %f2874, %f3536;
	st.global.f32 	[%rd98+912], %f2879;
	mul.f32 	%f2880, %f2874, %f3535;
	st.global.f32 	[%rd98+916], %f2880;
	mul.f32 	%f2881, %f2874, %f3534;
	st.global.f32 	[%rd98+920], %f2881;
	mul.f32 	%f2882, %f2874, %f3533;
	st.global.f32 	[%rd98+924], %f2882;
	mul.f32 	%f2883, %f2874, %f3532;
	st.global.f32 	[%rd98+928], %f2883;
	mul.f32 	%f2884, %f2874, %f3531;
	st.global.f32 	[%rd98+932], %f2884;
	mul.f32 	%f2885, %f2874, %f3530;
	st.global.f32 	[%rd98+936], %f2885;
	mul.f32 	%f2886, %f2874, %f3529;
	st.global.f32 	[%rd98+940], %f2886;
	mul.f32 	%f2887, %f2874, %f3528;
	st.global.f32 	[%rd98+944], %f2887;
	mul.f32 	%f2888, %f2874, %f3527;
	st.global.f32 	[%rd98+948], %f2888;
	mul.f32 	%f2889, %f2874, %f3526;
	st.global.f32 	[%rd98+952], %f2889;
	mul.f32 	%f2890, %f2874, %f3525;
	st.global.f32 	[%rd98+956], %f2890;
	rcp.rn.f32 	%f2891, %f3773;
	mul.f32 	%f2892, %f2891, %f3524;
	st.global.f32 	[%rd98+960], %f2892;
	mul.f32 	%f2893, %f2891, %f3523;
	st.global.f32 	[%rd98+964], %f2893;
	mul.f32 	%f2894, %f2891, %f3522;
	st.global.f32 	[%rd98+968], %f2894;
	mul.f32 	%f2895, %f2891, %f3521;
	st.global.f32 	[%rd98+972], %f2895;
	mul.f32 	%f2896, %f2891, %f3520;
	st.global.f32 	[%rd98+976], %f2896;
	mul.f32 	%f2897, %f2891, %f3519;
	st.global.f32 	[%rd98+980], %f2897;
	mul.f32 	%f2898, %f2891, %f3518;
	st.global.f32 	[%rd98+984], %f2898;
	mul.f32 	%f2899, %f2891, %f3517;
	st.global.f32 	[%rd98+988], %f2899;
	mul.f32 	%f2900, %f2891, %f3516;
	st.global.f32 	[%rd98+992], %f2900;
	mul.f32 	%f2901, %f2891, %f3515;
	st.global.f32 	[%rd98+996], %f2901;
	mul.f32 	%f2902, %f2891, %f3514;
	st.global.f32 	[%rd98+1000], %f2902;
	mul.f32 	%f2903, %f2891, %f3513;
	st.global.f32 	[%rd98+1004], %f2903;
	mul.f32 	%f2904, %f2891, %f3512;
	st.global.f32 	[%rd98+1008], %f2904;
	mul.f32 	%f2905, %f2891, %f3511;
	st.global.f32 	[%rd98+1012], %f2905;
	mul.f32 	%f2906, %f2891, %f3510;
	st.global.f32 	[%rd98+1016], %f2906;
	mul.f32 	%f2907, %f2891, %f3509;
	st.global.f32 	[%rd98+1020], %f2907;
$L__BB0_154:
	ret;

}


// ===== COMPILED SASS (sm_100) =====

	.target	sm_100

	.elftype	@"ET_EXEC"


//--------------------- .note.nv.tkinfo           --------------------------
	.section	.note.nv.tkinfo,"",@"SHT_NOTE"
	.sectionflags	@"SHF_NOTE_NV_TKINFO"
	.tkinfo
        /*0018*/ 	.word	0x00000002
        /*0030*/ 	.string	""
        /*0030*/ 	.string	"ptxas"
        /*0030*/ 	.string	"Cuda compilation tools, release 13.0, V13.0.88"
        /*0030*/ 	.string	"Build cuda_13.0.r13.0/compiler.36424714_0"
        /*0030*/ 	.string	"-arch sm_100 -m 64 "



//--------------------- .note.nv.cuinfo           --------------------------
	.section	.note.nv.cuinfo,"",@"SHT_NOTE"
	.sectionflags	@"SHF_NOTE_NV_CUINFO"
        /*0018*/ 	.short	0x0002
        /*001a*/ 	.short	0x0064
        /*001c*/ 	.short	0x0082
	.zero		2


//--------------------- .nv.info                  --------------------------
	.section	.nv.info,"",@"SHT_CUDA_INFO"
	.align	4


	//----- nvinfo : EIATTR_REGCOUNT
	.align		4
        /*0000*/ 	.byte	0x04, 0x2f
        /*0002*/ 	.short	(.L_1 - .L_0)
	.align		4
.L_0:
        /*0004*/ 	.word	index@(_Z32flashattn_streaming_16x16_kernelPK6__halfS1_S1_Pfiif)
        /*0008*/ 	.word	0x000000ff


	//----- nvinfo : EIATTR_FRAME_SIZE
	.align		4
.L_1:
        /*000c*/ 	.byte	0x04, 0x11
        /*000e*/ 	.short	(.L_3 - .L_2)
	.align		4
.L_2:
        /*0010*/ 	.word	index@($__internal_0_$__cuda_sm20_rcp_rn_f32_slowpath)
        /*0014*/ 	.word	0x00000590


	//----- nvinfo : EIATTR_FRAME_SIZE
	.align		4
.L_3:
        /*0018*/ 	.byte	0x04, 0x11
        /*001a*/ 	.short	(.L_5 - .L_4)
	.align		4
.L_4:
        /*001c*/ 	.word	index@(_Z32flashattn_streaming_16x16_kernelPK6__halfS1_S1_Pfiif)
        /*0020*/ 	.word	0x00000590


	//----- nvinfo : EIATTR_MIN_STACK_SIZE
	.align		4
.L_5:
        /*0024*/ 	.byte	0x04, 0x12
        /*0026*/ 	.short	(.L_7 - .L_6)
	.align		4
.L_6:
        /*0028*/ 	.word	index@(_Z32flashattn_streaming_16x16_kernelPK6__halfS1_S1_Pfiif)
        /*002c*/ 	.word	0x00000590
.L_7:


//--------------------- .nv.compat                --------------------------
	.section	.nv.compat,"",@"SHT_CUDA_COMPAT_INFO"
	.align	4
        /*0000*/ 	.byte	0x02, 0x09, 0x00, 0x00, 0x02, 0x02, 0x01, 0x00, 0x02, 0x05, 0x05, 0x00, 0x03, 0x07, 0x01, 0x01
        /*0010*/ 	.byte	0x02, 0x03, 0x00, 0x00, 0x02, 0x06, 0x01, 0x00, 0x04, 0x0b, 0x08, 0x00, 0x01, 0x00, 0x00, 0x00
        /*0020*/ 	.byte	0x00, 0x00, 0x00, 0x00


//--------------------- .nv.info._Z32flashattn_streaming_16x16_kernelPK6__halfS1_S1_Pfiif --------------------------
	.section	.nv.info._Z32flashattn_streaming_16x16_kernelPK6__halfS1_S1_Pfiif,"",@"SHT_CUDA_INFO"
	.sectionflags	@""
	.align	4


	//----- nvinfo : EIATTR_CUDA_API_VERSION
	.align		4
        /*0000*/ 	.byte	0x04, 0x37
        /*0002*/ 	.short	(.L_9 - .L_8)
.L_8:
        /*0004*/ 	.word	0x00000082


	//----- nvinfo : EIATTR_KPARAM_INFO
	.align		4
.L_9:
        /*0008*/ 	.byte	0x04, 0x17
        /*000a*/ 	.short	(.L_11 - .L_10)
.L_10:
        /*000c*/ 	.word	0x00000000
        /*0010*/ 	.short	0x0006
        /*0012*/ 	.short	0x0028
        /*0014*/ 	.byte	0x00, 0xf0, 0x11, 0x00


	//----- nvinfo : EIATTR_KPARAM_INFO
	.align		4
.L_11:
        /*0018*/ 	.byte	0x04, 0x17
        /*001a*/ 	.short	(.L_13 - .L_12)
.L_12:
        /*001c*/ 	.word	0x00000000
        /*0020*/ 	.short	0x0005
        /*0022*/ 	.short	0x0024
        /*0024*/ 	.byte	0x00, 0xf0, 0x11, 0x00


	//----- nvinfo : EIATTR_KPARAM_INFO
	.align		4
.L_13:
        /*0028*/ 	.byte	0x04, 0x17
        /*002a*/ 	.short	(.L_15 - .L_14)
.L_14:
        /*002c*/ 	.word	0x00000000
        /*0030*/ 	.short	0x0004
        /*0032*/ 	.short	0x0020
        /*0034*/ 	.byte	0x00, 0xf0, 0x11, 0x00


	//----- nvinfo : EIATTR_KPARAM_INFO
	.align		4
.L_15:
        /*0038*/ 	.byte	0x04, 0x17
        /*003a*/ 	.short	(.L_17 - .L_16)
.L_16:
        /*003c*/ 	.word	0x00000000
        /*0040*/ 	.short	0x0003
        /*0042*/ 	.short	0x0018
        /*0044*/ 	.byte	0x00, 0xf5, 0x21, 0x00


	//----- nvinfo : EIATTR_KPARAM_INFO
	.align		4
.L_17:
        /*0048*/ 	.byte	0x04, 0x17
        /*004a*/ 	.short	(.L_19 - .L_18)
.L_18:
        /*004c*/ 	.word	0x00000000
        /*0050*/ 	.short	0x0002
        /*0052*/ 	.short	0x0010
        /*0054*/ 	.byte	0x00, 0xf5, 0x21, 0x00


	//----- nvinfo : EIATTR_KPARAM_INFO
	.align		4
.L_19:
        /*0058*/ 	.byte	0x04, 0x17
        /*005a*/ 	.short	(.L_21 - .L_20)
.L_20:
        /*005c*/ 	.word	0x00000000
        /*0060*/ 	.short	0x0001
        /*0062*/ 	.short	0x0008
        /*0064*/ 	.byte	0x00, 0xf5, 0x21, 0x00


	//----- nvinfo : EIATTR_KPARAM_INFO
	.align		4
.L_21:
        /*0068*/ 	.byte	0x04, 0x17
        /*006a*/ 	.short	(.L_23 - .L_22)
.L_22:
        /*006c*/ 	.word	0x00000000
        /*0070*/ 	.short	0x0000
        /*0072*/ 	.short	0x0000
        /*0074*/ 	.byte	0x00, 0xf5, 0x21, 0x00


	//----- nvinfo : EIATTR_SPARSE_MMA_MASK
	.align		4
.L_23:
        /*0078*/ 	.byte	0x03, 0x50
        /*007a*/ 	.short	0x0000


	//----- nvinfo : EIATTR_WMMA_USED
	.align		4
        /*007c*/ 	.byte	0x01, 0x2b
	.zero		2


	//----- nvinfo : EIATTR_MAXREG_COUNT
	.align		4
        /*0080*/ 	.byte	0x03, 0x1b
        /*0082*/ 	.short	0x00ff


	//----- nvinfo : EIATTR_NUM_BARRIERS
	.align		4
        /*0084*/ 	.byte	0x02, 0x4c
        /*0086*/ 	.byte	0x01
	.zero		1


	//----- nvinfo : EIATTR_ANNOTATIONS
	.align		4
        /*0088*/ 	.byte	0x04, 0x55
        /*008a*/ 	.short	(.L_25 - .L_24)


	//   ....[0]....
.L_24:
        /*008c*/ 	.word	0x00000001
        /*0090*/ 	.byte	0xe0, 0x00, 0x00, 0x00, 0x01, 0x00, 0x00, 0x00, 0x20, 0x01, 0x00, 0x00, 0x01, 0x00, 0x00, 0x00
        /* <DEDUP_REMOVED lines=148> */
        /*09e0*/ 	.byte	0x20, 0xbe, 0x00, 0x00, 0x01, 0x00, 0x00, 0x00, 0x30, 0xbe, 0x00, 0x00


	//----- nvinfo : EIATTR_MERCURY_ISA_VERSION
	.align		4
.L_25:
        /*09ec*/ 	.byte	0x03, 0x5f
        /*09ee*/ 	.short	0x0101


	//----- nvinfo : EIATTR_COOP_GROUP_MASK_REGIDS
	.align		4
        /*09f0*/ 	.byte	0x04, 0x29
        /*09f2*/ 	.short	(.L_27 - .L_26)


	//   ....[0]....
.L_26:
        /*09f4*/ 	.word	0xffffffff


	//   ....[1]....
        /*09f8*/ 	.word	0xffffffff


	//   ....[2]....
        /*09fc*/ 	.word	0xffffffff


	//   ....[3]....
        /*0a00*/ 	.word	0xffffffff


	//   ....[4]....
        /*0a04*/ 	.word	0xffffffff


	//   ....[5]....
        /*0a08*/ 	.word	0xffffffff


	//   ....[6]....
        /*0a0c*/ 	.word	0xffffffff


	//   ....[7]....
        /*0a10*/ 	.word	0xffffffff


	//   ....[8]....
        /*0a14*/ 	.word	0xffffffff


	//   ....[9]....
        /*0a18*/ 	.word	0xffffffff


	//   ....[10]....
        /*0a1c*/ 	.word	0xffffffff


	//   ....[11]....
        /*0a20*/ 	.word	0xffffffff


	//   ....[12]....
        /*0a24*/ 	.word	0xffffffff


	//   ....[13]....
        /*0a28*/ 	.word	0xffffffff


	//   ....[14]....
        /*0a2c*/ 	.word	0xffffffff


	//   ....[15]....
        /*0a30*/ 	.word	0xffffffff


	//   ....[16]....
        /*0a34*/ 	.word	0xffffffff


	//   ....[17]....
        /*0a38*/ 	.word	0xffffffff


	//   ....[18]....
        /*0a3c*/ 	.word	0xffffffff


	//   ....[19]....
        /*0a40*/ 	.word	0xffffffff


	//   ....[20]....
        /*0a44*/ 	.word	0xffffffff


	//   ....[21]....
        /*0a48*/ 	.word	0xffffffff


	//   ....[22]....
        /*0a4c*/ 	.word	0xffffffff


	//   ....[23]....
        /*0a50*/ 	.word	0xffffffff


	//   ....[24]....
        /*0a54*/ 	.word	0xffffffff


	//   ....[25]....
        /*0a58*/ 	.word	0xffffffff


	//   ....[26]....
        /*0a5c*/ 	.word	0xffffffff


	//   ....[27]....
        /*0a60*/ 	.word	0xffffffff


	//   ....[28]....
        /*0a64*/ 	.word	0xffffffff


	//   ....[29]....
        /*0a68*/ 	.word	0xffffffff


	//   ....[30]....
        /*0a6c*/ 	.word	0xffffffff


	//   ....[31]....
        /*0a70*/ 	.word	0xffffffff


	//   ....[32]....
        /*0a74*/ 	.word	0xffffffff


	//   ....[33]....
        /*0a78*/ 	.word	0xffffffff


	//   ....[34]....
        /*0a7c*/ 	.word	0xffffffff


	//   ....[35]....
        /*0a80*/ 	.word	0xffffffff


	//   ....[36]....
        /*0a84*/ 	.word	0xffffffff


	//   ....[37]....
        /*0a88*/ 	.word	0xffffffff


	//   ....[38]....
        /*0a8c*/ 	.word	0xffffffff


	//   ....[39]....
        /*0a90*/ 	.word	0xffffffff


	//   ....[40]....
        /*0a94*/ 	.word	0xffffffff


	//   ....[41]....
        /*0a98*/ 	.word	0xffffffff


	//   ....[42]....
        /*0a9c*/ 	.word	0xffffffff


	//   ....[43]....
        /*0aa0*/ 	.word	0xffffffff


	//   ....[44]....
        /*0aa4*/ 	.word	0xffffffff


	//   ....[45]....
        /*0aa8*/ 	.word	0xffffffff


	//   ....[46]....
        /*0aac*/ 	.word	0xffffffff


	//   ....[47]....
        /*0ab0*/ 	.word	0xffffffff


	//   ....[48]....
        /*0ab4*/ 	.word	0xffffffff


	//   ....[49]....
        /*0ab8*/ 	.word	0xffffffff


	//   ....[50]....
        /*0abc*/ 	.word	0xffffffff


	//   ....[51]....
        /*0ac0*/ 	.word	0xffffffff


	//   ....[52]....
        /*0ac4*/ 	.word	0xffffffff


	//   ....[53]....
        /*0ac8*/ 	.word	0xffffffff


	//   ....[54]....
        /*0acc*/ 	.word	0xffffffff


	//   ....[55]....
        /*0ad0*/ 	.word	0xffffffff


	//   ....[56]....
        /*0ad4*/ 	.word	0xffffffff


	//   ....[57]....
        /*0ad8*/ 	.word	0xffffffff


	//   ....[58]....
        /*0adc*/ 	.word	0xffffffff


	//   ....[59]....
        /*0ae0*/ 	.word	0xffffffff


	//   ....[60]....
        /*0ae4*/ 	.word	0xffffffff


	//   ....[61]....
        /*0ae8*/ 	.word	0xffffffff


	//   ....[62]....
        /*0aec*/ 	.word	0xffffffff


	//   ....[63]....
        /*0af0*/ 	.word	0xffffffff


	//   ....[64]....
        /*0af4*/ 	.word	0xffffffff


	//   ....[65]....
        /*0af8*/ 	.word	0xffffffff


	//   ....[66]....
        /*0afc*/ 	.word	0xffffffff


	//   ....[67]....
        /*0b00*/ 	.word	0xffffffff


	//   ....[68]....
        /*0b04*/ 	.word	0xffffffff


	//   ....[69]....
        /*0b08*/ 	.word	0xffffffff


	//   ....[70]....
        /*0b0c*/ 	.word	0xffffffff


	//   ....[71]....
        /*0b10*/ 	.word	0xffffffff


	//   ....[72]....
        /*0b14*/ 	.word	0xffffffff


	//   ....[73]....
        /*0b18*/ 	.word	0xffffffff


	//   ....[74]....
        /*0b1c*/ 	.word	0xffffffff


	//   ....[75]....
        /*0b20*/ 	.word	0xffffffff


	//   ....[76]....
        /*0b24*/ 	.word	0xffffffff


	//   ....[77]....
        /*0b28*/ 	.word	0xffffffff


	//   ....[78]....
        /*0b2c*/ 	.word	0xffffffff


	//   ....[79]....
        /*0b30*/ 	.word	0xffffffff


	//   ....[80]....
        /*0b34*/ 	.word	0xffffffff


	//   ....[81]....
        /*0b38*/ 	.word	0xffffffff


	//   ....[82]....
        /*0b3c*/ 	.word	0xffffffff


	//   ....[83]....
        /*0b40*/ 	.word	0xffffffff


	//   ....[84]....
        /*0b44*/ 	.word	0xffffffff


	//   ....[85]....
        /*0b48*/ 	.word	0xffffffff


	//   ....[86]....
        /*0b4c*/ 	.word	0xffffffff


	//   ....[87]....
        /*0b50*/ 	.word	0xffffffff


	//   ....[88]....
        /*0b54*/ 	.word	0xffffffff


	//   ....[89]....
        /*0b58*/ 	.word	0xffffffff


	//----- nvinfo : EIATTR_COOP_GROUP_INSTR_OFFSETS
	.align		4
.L_27:
        /*0b5c*/ 	.byte	0x04, 0x28
        /*0b5e*/ 	.short	(.L_29 - .L_28)


	//   ....[0]....
.L_28:
        /*0b60*/ 	.word	0x000027a0


	//   ....[1]....
        /*0b64*/ 	.word	0x000027f0


	//   ....[2]....
        /*0b68*/ 	.word	0x00002830


	//   ....[3]....
        /*0b6c*/ 	.word	0x00002850


	//   ....[4]....
        /*0b70*/ 	.word	0x00002870


	//   ....[5]....
        /*0b74*/ 	.word	0x00002930


	//   ....[6]....
        /*0b78*/ 	.word	0x00002950


	//   ....[7]....
        /*0b7c*/ 	.word	0x00002970


	//   ....[8]....
        /*0b80*/ 	.word	0x00002990


	//   ....[9]....
        /*0b84*/ 	.word	0x000029b0


	//   ....[10]....
        /*0b88*/ 	.word	0x00002af0


	//   ....[11]....
        /*0b8c*/ 	.word	0x00002b10


	//   ....[12]....
        /*0b90*/ 	.word	0x00002b30


	//   ....[13]....
        /*0b94*/ 	.word	0x00002b50


	//   ....[14]....
        /*0b98*/ 	.word	0x00002b70


	//   ....[15]....
        /*0b9c*/ 	.word	0x00002ca0


	//   ....[16]....
        /*0ba0*/ 	.word	0x00002cc0


	//   ....[17]....
        /*0ba4*/ 	.word	0x00002ce0


	//   ....[18]....
        /*0ba8*/ 	.word	0x00002d00


	//   ....[19]....
        /*0bac*/ 	.word	0x00002d20


	//   ....[20]....
        /*0bb0*/ 	.word	0x00002e50


	//   ....[21]....
        /*0bb4*/ 	.word	0x00002e70


	//   ....[22]....
        /*0bb8*/ 	.word	0x00002e90


	//   ....[23]....
        /*0bbc*/ 	.word	0x00002eb0


	//   ....[24]....
        /*0bc0*/ 	.word	0x00002ed0


	//   ....[25]....
        /*0bc4*/ 	.word	0x00003000


	//   ....[26]....
        /*0bc8*/ 	.word	0x00003020


	//   ....[27]....
        /*0bcc*/ 	.word	0x00003040


	//   ....[28]....
        /*0bd0*/ 	.word	0x00003060


	//   ....[29]....
        /*0bd4*/ 	.word	0x00003080


	//   ....[30]....
        /*0bd8*/ 	.word	0x000031b0


	//   ....[31]....
        /*0bdc*/ 	.word	0x000031d0


	//   ....[32]....
        /*0be0*/ 	.word	0x000031f0


	//   ....[33]....
        /*0be4*/ 	.word	0x00003210


	//   ....[34]....
        /*0be8*/ 	.word	0x00003230


	//   ....[35]....
        /*0bec*/ 	.word	0x00003360


	//   ....[36]....
        /*0bf0*/ 	.word	0x00003380


	//   ....[37]....
        /*0bf4*/ 	.word	0x000033a0


	//   ....[38]....
        /*0bf8*/ 	.word	0x000033c0


	//   ....[39]....
        /*0bfc*/ 	.word	0x000033e0


	//   ....[40]....
        /*0c00*/ 	.word	0x00003510


	//   ....[41]....
        /*0c04*/ 	.word	0x00003530


	//   ....[42]....
        /*0c08*/ 	.word	0x00003550


	//   ....[43]....
        /*0c0c*/ 	.word	0x00003570


	//   ....[44]....
        /*0c10*/ 	.word	0x00003590


	//   ....[45]....
        /*0c14*/ 	.word	0x000036c0


	//   ....[46]....
        /*0c18*/ 	.word	0x000036e0


	//   ....[47]....
        /*0c1c*/ 	.word	0x00003700


	//   ....[48]....
        /*0c20*/ 	.word	0x00003720


	//   ....[49]....
        /*0c24*/ 	.word	0x00003740


	//   ....[50]....
        /*0c28*/ 	.word	0x00003870


	//   ....[51]....
        /*0c2c*/ 	.word	0x00003890


	//   ....[52]....
        /*0c30*/ 	.word	0x000038b0


	//   ....[53]....
        /*0c34*/ 	.word	0x000038d0


	//   ....[54]....
        /*0c38*/ 	.word	0x000038f0


	//   ....[55]....
        /*0c3c*/ 	.word	0x00003a20


	//   ....[56]....
        /*0c40*/ 	.word	0x00003a40


	//   ....[57]....
        /*0c44*/ 	.word	0x00003a60


	//   ....[58]....
        /*0c48*/ 	.word	0x00003a80


	//   ....[59]....
        /*0c4c*/ 	.word	0x00003aa0


	//   ....[60]....
        /*0c50*/ 	.word	0x00003bd0


	//   ....[61]....
        /*0c54*/ 	.word	0x00003bf0


	//   ....[62]....
        /*0c58*/ 	.word	0x00003c10


	//   ....[63]....
        /*0c5c*/ 	.word	0x00003c30


	//   ....[64]....
        /*0c60*/ 	.word	0x00003c50


	//   ....[65]....
        /*0c64*/ 	.word	0x00003d80


	//   ....[66]....
        /*0c68*/ 	.word	0x00003da0


	//   ....[67]....
        /*0c6c*/ 	.word	0x00003dc0


	//   ....[68]....
        /*0c70*/ 	.word	0x00003de0


	//   ....[69]....
        /*0c74*/ 	.word	0x00003e00


	//   ....[70]....
        /*0c78*/ 	.word	0x00003f30


	//   ....[71]....
        /*0c7c*/ 	.word	0x00003f50


	//   ....[72]....
        /*0c80*/ 	.word	0x00003f70


	//   ....[73]....
        /*0c84*/ 	.word	0x00003f90


	//   ....[74]....
        /*0c88*/ 	.word	0x00003fb0


	//   ....[75]....
        /*0c8c*/ 	.word	0x000040e0


	//   ....[76]....
        /*0c90*/ 	.word	0x00004100


	//   ....[77]....
        /*0c94*/ 	.word	0x00004120


	//   ....[78]....
        /*0c98*/ 	.word	0x00004140


	//   ....[79]....
        /*0c9c*/ 	.word	0x00004160


	//   ....[80]....
        /*0ca0*/ 	.word	0x00004290


	//   ....[81]....
        /*0ca4*/ 	.word	0x000042c0


	//   ....[82]....
        /*0ca8*/ 	.word	0x000042e0


	//   ....[83]....
        /*0cac*/ 	.word	0x00004300


	//   ....[84]....
        /*0cb0*/ 	.word	0x00004320


	//   ....[85]....
        /*0cb4*/ 	.word	0x00004420


	//   ....[86]....
        /*0cb8*/ 	.word	0x00004440


	//   ....[87]....
        /*0cbc*/ 	.word	0x00004460


	//   ....[88]....
        /*0cc0*/ 	.word	0x00004480


	//   ....[89]....
        /*0cc4*/ 	.word	0x000044a0


	//----- nvinfo : EIATTR_VRC_CTA_INIT_COUNT
	.align		4
.L_29:
        /*0cc8*/ 	.byte	0x02, 0x4a
	.zero		1
	.zero		1


	//----- nvinfo : EIATTR_EXIT_INSTR_OFFSETS
	.align		4
        /*0ccc*/ 	.byte	0x04, 0x1c
        /*0cce*/ 	.short	(.L_31 - .L_30)


	//   ....[0]....
.L_30:
        /*0cd0*/ 	.word	0x00000050


	//   ....[1]....
        /*0cd4*/ 	.word	0x00009050


	//   ....[2]....
        /*0cd8*/ 	.word	0x0000c040


	//----- nvinfo : EIATTR_CRS_STACK_SIZE
	.align		4
.L_31:
        /*0cdc*/ 	.byte	0x04, 0x1e
        /*0cde*/ 	.short	(.L_33 - .L_32)
.L_32:
        /*0ce0*/ 	.word	0x00000000


	//----- nvinfo : EIATTR_CBANK_PARAM_SIZE
	.align		4
.L_33:
        /*0ce4*/ 	.byte	0x03, 0x19
        /*0ce6*/ 	.short	0x002c


	//----- nvinfo : EIATTR_PARAM_CBANK
	.align		4
        /*0ce8*/ 	.byte	0x04, 0x0a
        /*0cea*/ 	.short	(.L_35 - .L_34)
	.align		4
.L_34:
        /*0cec*/ 	.word	index@(.nv.constant0._Z32flashattn_streaming_16x16_kernelPK6__halfS1_S1_Pfiif)
        /*0cf0*/ 	.short	0x0380
        /*0cf2*/ 	.short	0x002c


	//----- nvinfo : EIATTR_SW_WAR
	.align		4
.L_35:
        /*0cf4*/ 	.byte	0x04, 0x36
        /*0cf6*/ 	.short	(.L_37 - .L_36)
.L_36:
        /*0cf8*/ 	.word	0x00000008
.L_37:


//--------------------- .nv.callgraph             --------------------------
	.section	.nv.callgraph,"",@"SHT_CUDA_CALLGRAPH"
	.align	4
	.sectionentsize	8
	.align		4
        /*0000*/ 	.word	0x00000000
	.align		4
        /*0004*/ 	.word	0xffffffff
	.align		4
        /*0008*/ 	.word	0x00000000
	.align		4
        /*000c*/ 	.word	0xfffffffe
	.align		4
        /*0010*/ 	.word	0x00000000
	.align		4
        /*0014*/ 	.word	0xfffffffd
	.align		4
        /*0018*/ 	.word	0x00000000
	.align		4
        /*001c*/ 	.word	0xfffffffc


//--------------------- .text._Z32flashattn_streaming_16x16_kernelPK6__halfS1_S1_Pfiif --------------------------
	.section	.text._Z32flashattn_streaming_16x16_kernelPK6__halfS1_S1_Pfiif,"ax",@progbits
	.align	128
        .global         _Z32flashattn_streaming_16x16_kernelPK6__halfS1_S1_Pfiif
        .type           _Z32flashattn_streaming_16x16_kernelPK6__halfS1_S1_Pfiif,@function
        .size           _Z32flashattn_streaming_16x16_kernelPK6__halfS1_S1_Pfiif,(.L_x_144 - _Z32flashattn_streaming_16x16_kernelPK6__halfS1_S1_Pfiif)
        .other          _Z32flashattn_streaming_16x16_kernelPK6__halfS1_S1_Pfiif,@"STO_CUDA_ENTRY STV_DEFAULT"
_Z32flashattn_streaming_16x16_kernelPK6__halfS1_S1_Pfiif:
.text._Z32flashattn_streaming_16x16_kernelPK6__halfS1_S1_Pfiif:
[----:B------:R-:W0:Y:S08]  /*0000*/  LDC R1, c[0x0][0x37c] ;  /* 0x0000df00ff017b82 */ /* 0x000e300000000800 */
[----:B------:R-:W1:Y:S01]  /*0010*/  S2UR UR6, SR_CTAID.X ;  /* 0x00000000000679c3 */ /* 0x000e620000002500 */
[----:B0-----:R-:W-:-:S07]  /*0020*/  IADD3 R1, PT, PT, R1, -0x590, RZ ;  /* 0xfffffa7001017810 */ /* 0x001fce0007ffe0ff */
[----:B------:R-:W1:Y:S02]  /*0030*/  LDC R0, c[0x0][0x3a0] ;  /* 0x0000e800ff007b82 */ /* 0x000e640000000800 */
[----:B-1----:R-:W-:-:S13]  /*0040*/  ISETP.LE.AND P0, PT, R0, UR6, PT ;  /* 0x0000000600007c0c */ /* 0x002fda000bf03270 */
[----:B------:R-:W-:Y:S05]  /*0050*/  @P0 EXIT ;  /* 0x000000000000094d */ /* 0x000fea0003800000 */
[----:B------:R-:W0:Y:S01]  /*0060*/  S2R R5, SR_LANEID ;  /* 0x0000000000057919 */ /* 0x000e220000000000 */
[----:B------:R-:W1:Y:S01]  /*0070*/  LDCU.64 UR4, c[0x0][0x380] ;  /* 0x00007000ff0477ac */ /* 0x000e620008000a00 */
[----:B------:R-:W-:Y:S02]  /*0080*/  MOV R3, RZ ;  /* 0x000000ff00037202 */ /* 0x000fe40000000f00 */
[----:B------:R-:W-:Y:S01]  /*0090*/  CS2R R18, SRZ ;  /* 0x0000000000127805 */ /* 0x000fe2000001ff00 */
[----:B------:R-:W2:Y:S01]  /*00a0*/  S2R R228, SR_TID.X ;  /* 0x0000000000e47919 */ /* 0x000ea20000002100 */
[----:B------:R-:W-:Y:S02]  /*00b0*/  MOV R230, 0x358637bd ;  /* 0x358637bd00e67802 */ /* 0x000fe40000000f00 */
[----:B------:R-:W-:Y:S02]  /*00c0*/  CS2R R16, SRZ ;  /* 0x0000000000107805 */ /* 0x000fe4000001ff00 */
[----:B------:R-:W-:Y:S01]  /*00d0*/  MOV R231, 0x358637bd ;  /* 0x358637bd00e77802 */ /* 0x000fe20000000f00 */
[----:B------:R3:W-:Y:S01]  /*00e0*/  STL [R1+0x4ec], RZ ;  /* 0x0004ecff01007387 */ /* 0x0007e20000100800 */
[----:B------:R-:W-:-:S02]  /*00f0*/  MOV R236, 0x358637bd ;  /* 0x358637bd00ec7802 */ /* 0x000fc40000000f00 */
[----:B------:R-:W-:Y:S02]  /*0100*/  CS2R R22, SRZ ;  /* 0x0000000000167805 */ /* 0x000fe4000001ff00 */
[----:B------:R-:W-:Y:S01]  /*0110*/  MOV R237, 0x358637bd ;  /* 0x358637bd00ed7802 */ /* 0x000fe20000000f00 */
[----:B------:R3:W-:Y:S01]  /*0120*/  STL [R1+0x4e8], RZ ;  /* 0x0004e8ff01007387 */ /* 0x0007e20000100800 */
[----:B------:R-:W-:Y:S02]  /*0130*/  MOV R238, 0x358637bd ;  /* 0x358637bd00ee7802 */ /* 0x000fe40000000f00 */
[----:B------:R-:W-:Y:S02]  /*0140*/  CS2R R20, SRZ ;  /* 0x0000000000147805 */ /* 0x000fe4000001ff00 */
[----:B------:R-:W-:Y:S01]  /*0150*/  MOV R239, 0x358637bd ;  /* 0x358637bd00ef7802 */ /* 0x000fe20000000f00 */
[----:B------:R3:W-:Y:S01]  /*0160*/  STL [R1+0x4e4], RZ ;  /* 0x0004e4ff01007387 */ /* 0x0007e20000100800 */
[----:B------:R-:W-:-:S02]  /*0170*/  MOV R240, 0x358637bd ;  /* 0x358637bd00f07802 */ /* 0x000fc40000000f00 */
[----:B------:R-:W-:Y:S01]  /*0180*/  CS2R R26, SRZ ;  /* 0x00000000001a7805 */ /* 0x000fe2000001ff00 */
[----:B-1----:R-:W-:Y:S01]  /*0190*/  UIMAD.WIDE.U32 UR4, UR6, 0x200, UR4 ;  /* 0x00000200060478a5 */ /* 0x002fe2000f8e0004 */
[----:B------:R3:W-:Y:S01]  /*01a0*/  STL [R1+0x4e0], RZ ;  /* 0x0004e0ff01007387 */ /* 0x0007e20000100800 */
[----:B------:R-:W1:Y:S01]  /*01b0*/  LDCU UR6, c[0x0][0x3a4] ;  /* 0x00007480ff0677ac */ /* 0x000e620008000800 */
[----:B------:R-:W-:Y:S02]  /*01c0*/  MOV R241, 0x358637bd ;  /* 0x358637bd00f17802 */ /* 0x000fe40000000f00 */
[----:B------:R-:W-:Y:S01]  /*01d0*/  CS2R R24, SRZ ;  /* 0x0000000000187805 */ /* 0x000fe2000001ff00 */
[----:B------:R3:W-:Y:S01]  /*01e0*/  STL [R1+0x4dc], RZ ;  /* 0x0004dcff01007387 */ /* 0x0007e20000100800 */
[----:B------:R-:W-:Y:S02]  /*01f0*/  MOV R242, 0x358637bd ;  /* 0x358637bd00f27802 */ /* 0x000fe40000000f00 */
[----:B------:R-:W-:-:S02]  /*0200*/  CS2R R30, SRZ ;  /* 0x00000000001e7805 */ /* 0x000fc4000001ff00 */
[----:B------:R-:W-:Y:S01]  /*0210*/  MOV R243, 0x358637bd ;  /* 0x358637bd00f37802 */ /* 0x000fe20000000f00 */
[----:B------:R3:W-:Y:S01]  /*0220*/  STL [R1+0x4d8], RZ ;  /* 0x0004d8ff01007387 */ /* 0x0007e20000100800 */
[----:B------:R-:W-:Y:S02]  /*0230*/  MOV R244, 0x358637bd ;  /* 0x358637bd00f47802 */ /* 0x000fe40000000f00 */
[----:B------:R-:W-:Y:S02]  /*0240*/  CS2R R28, SRZ ;  /* 0x00000000001c7805 */ /* 0x000fe4000001ff00 */
[----:B------:R-:W-:Y:S01]  /*0250*/  MOV R245, 0x358637bd ;  /* 0x358637bd00f57802 */ /* 0x000fe20000000f00 */
[----:B------:R3:W-:Y:S01]  /*0260*/  STL [R1+0x4d4], RZ ;  /* 0x0004d4ff01007387 */ /* 0x0007e20000100800 */
[----:B0-----:R-:W-:Y:S02]  /*0270*/  LOP3.LUT R2, R5, 0x3, RZ, 0xc0, !PT ;  /* 0x0000000305027812 */ /* 0x001fe400078ec0ff */
[----:B------:R-:W-:-:S02]  /*0280*/  CS2R R34, SRZ ;  /* 0x0000000000227805 */ /* 0x000fc4000001ff00 */
[----:B------:R-:W-:Y:S01]  /*0290*/  SHF.R.U32.HI R5, RZ, 0x2, R5 ;  /* 0x00000002ff057819 */ /* 0x000fe20000011605 */
[----:B------:R3:W-:Y:S01]  /*02a0*/  STL [R1+0x4d0], RZ ;  /* 0x0004d0ff01007387 */ /* 0x0007e20000100800 */
[----:B------:R-:W-:Y:S02]  /*02b0*/  MOV R246, 0x358637bd ;  /* 0x358637bd00f67802 */ /* 0x000fe40000000f00 */
[----:B------:R-:W-:Y:S01]  /*02c0*/  CS2R R32, SRZ ;  /* 0x0000000000207805 */ /* 0x000fe2000001ff00 */
[----:B-1----:R-:W-:Y:S01]  /*02d0*/  UISETP.GE.AND UP0, UPT, UR6, 0x10, UPT ;  /* 0x000000100600788c */ /* 0x002fe2000bf06270 */
[----:B------:R3:W-:Y:S01]  /*02e0*/  STL [R1+0x4cc], RZ ;  /* 0x0004ccff01007387 */ /* 0x0007e20000100800 */
[----:B------:R-:W-:Y:S01]  /*02f0*/  IMAD.WIDE.U32 R4, R5, 0x8, R2 ;  /* 0x0000000805047825 */ /* 0x000fe200078e0002 */
[----:B------:R-:W-:Y:S02]  /*0300*/  MOV R248, 0x358637bd ;  /* 0x358637bd00f87802 */ /* 0x000fe40000000f00 */
[----:B------:R-:W-:Y:S01]  /*0310*/  CS2R R38, SRZ ;  /* 0x0000000000267805 */ /* 0x000fe2000001ff00 */
[----:B------:R3:W-:Y:S01]  /*0320*/  STL [R1+0x4c8], RZ ;  /* 0x0004c8ff01007387 */ /* 0x0007e20000100800 */
[----:B------:R-:W-:-:S02]  /*0330*/  MOV R247, 0x358637bd ;  /* 0x358637bd00f77802 */ /* 0x000fc40000000f00 */
[----:B------:R-:W-:Y:S02]  /*0340*/  CS2R R36, SRZ ;  /* 0x0000000000247805 */ /* 0x000fe4000001ff00 */
[C---:B------:R-:W-:Y:S01]  /*0350*/  LEA R2, P0, R4.reuse, UR4, 0x2 ;  /* 0x0000000404027c11 */ /* 0x040fe2000f8010ff */
[----:B------:R3:W-:Y:S01]  /*0360*/  STL [R1+0x4c4], RZ ;  /* 0x0004c4ff01007387 */ /* 0x0007e20000100800 */
[----:B------:R-:W-:Y:S02]  /*0370*/  MOV R0, 0x358637bd ;  /* 0x358637bd00007802 */ /* 0x000fe40000000f00 */
[----:B------:R-:W-:Y:S02]  /*0380*/  CS2R R42, SRZ ;  /* 0x00000000002a7805 */ /* 0x000fe4000001ff00 */
[----:B------:R-:W-:Y:S01]  /*0390*/  LEA.HI.X R3, R4, UR5, R5, 0x2, P0 ;  /* 0x0000000504037c11 */ /* 0x000fe200080f1405 */
[----:B------:R3:W-:Y:S01]  /*03a0*/  STL [R1+0x4c0], RZ ;  /* 0x0004c0ff01007387 */ /* 0x0007e20000100800 */
[----:B------:R-:W-:-:S02]  /*03b0*/  CS2R R40, SRZ ;  /* 0x0000000000287805 */ /* 0x000fc4000001ff00 */
[----:B------:R-:W-:Y:S02]  /*03c0*/  CS2R R46, SRZ ;  /* 0x00000000002e7805 */ /* 0x000fe4000001ff00 */
[----:B------:R-:W-:Y:S01]  /*03d0*/  CS2R R44, SRZ ;  /* 0x00000000002c7805 */ /* 0x000fe2000001ff00 */
[----:B------:R3:W-:Y:S01]  /*03e0*/  STL [R1+0x4bc], RZ ;  /* 0x0004bcff01007387 */ /* 0x0007e20000100800 */
[----:B------:R-:W-:Y:S02]  /*03f0*/  CS2R R50, SRZ ;  /* 0x0000000000327805 */ /* 0x000fe4000001ff00 */
[----:B------:R-:W-:Y:S02]  /*0400*/  CS2R R48, SRZ ;  /* 0x0000000000307805 */ /* 0x000fe4000001ff00 */
[----:B------:R-:W-:Y:S01]  /*0410*/  CS2R R54, SRZ ;  /* 0x0000000000367805 */ /* 0x000fe2000001ff00 */
        /* <DEDUP_REMOVED lines=59> */
[----:B------:R-:W-:Y:S02]  /*07d0*/  CS2R R140, SRZ ;  /* 0x00000000008c7805 */ /* 0x000fe4000001ff00 */
[----:B------:R-:W-:Y:S02]  /*07e0*/  CS2R R146, SRZ ;  /* 0x0000000000927805 */ /* 0x000fe4000001ff00 */
[----:B------:R-:W-:Y:S02]  /*07f0*/  CS2R R144, SRZ ;  /* 0x0000000000907805 */ /* 0x000fe4000001ff00 */
[----:B------:R-:W-:Y:S02]  /*0800*/  CS2R R150, SRZ ;  /* 0x0000000000967805 */ /* 0x000fe4000001ff00 */
        /* <DEDUP_REMOVED lines=46> */
[----:B------:R-:W-:Y:S01]  /*0af0*/  CS2R R12, SRZ ;  /* 0x00000000000c7805 */ /* 0x000fe2000001ff00 */
[----:B------:R-:W0:Y:S01]  /*0b00*/  LDCU.64 UR8, c[0x0][0x358] ;  /* 0x00006b00ff0877ac */ /* 0x000e220008000a00 */
[----:B--23--:R-:W-:Y:S05]  /*0b10*/  BRA.U !UP0, `(.L_x_0) ;  /* 0x0000008508447547 */ /* 0x00cfea000b800000 */
[----:B------:R-:W1:Y:S02]  /*0b20*/  LDCU UR4, c[0x0][0x360] ;  /* 0x00006c00ff0477ac */ /* 0x000e640008000800 */
[----:B-1----:R-:W1:Y:S01]  /*0b30*/  I2F.U32.RP R8, UR4 ;  /* 0x0000000400087d06 */ /* 0x002e620008209000 */
[----:B------:R-:W-:Y:S02]  /*0b40*/  IADD3 R0, PT, PT, R228, UR4, RZ ;  /* 0x00000004e4007c10 */ /* 0x000fe4000fffe0ff */
[----:B------:R-:W-:Y:S02]  /*0b50*/  ISETP.NE.U32.AND P2, PT, RZ, UR4, PT ;  /* 0x00000004ff007c0c */ /* 0x000fe4000bf45070 */
[C---:B------:R-:W-:Y:S02]  /*0b60*/  ISETP.GE.U32.AND P0, PT, R0.reuse, 0x100, PT ;  /* 0x000001000000780c */ /* 0x040fe40003f06070 */
[----:B------:R-:W-:Y:S02]  /*0b70*/  VIMNMX.U32 R7, PT, PT, R0, 0x100, !PT ;  /* 0x0000010000077848 */ /* 0x000fe40007fe0000 */
[----:B------:R-:W-:-:S04]  /*0b80*/  SEL R6, RZ, 0x1, P0 ;  /* 0x00000001ff067807 */ /* 0x000fc80000000000 */
[----:B------:R-:W-:Y:S01]  /*0b90*/  IADD3 R7, PT, PT, R7, -R0, -R6 ;  /* 0x8000000007077210 */ /* 0x000fe20007ffe806 */
[----:B-1----:R-:W1:Y:S02]  /*0ba0*/  MUFU.RCP R8, R8 ;  /* 0x0000000800087308 */ /* 0x002e640000001000 */
[----:B-1----:R-:W-:-:S06]  /*0bb0*/  IADD3 R4, PT, PT, R8, 0xffffffe, RZ ;  /* 0x0ffffffe08047810 */ /* 0x002fcc0007ffe0ff */
[----:B------:R1:W2:Y:S02]  /*0bc0*/  F2I.FTZ.U32.TRUNC.NTZ R5, R4 ;  /* 0x0000000400057305 */ /* 0x0002a4000021f000 */
[----:B-1----:R-:W-:Y:S02]  /*0bd0*/  MOV R4, RZ ;  /* 0x000000ff00047202 */ /* 0x002fe40000000f00 */
[----:B--2---:R-:W-:-:S05]  /*0be0*/  IADD3 R9, PT, PT, RZ, -R5, RZ ;  /* 0x80000005ff097210 */ /* 0x004fca0007ffe0ff */
[----:B------:R-:W-:-:S04]  /*0bf0*/  IMAD R9, R9, UR4, RZ ;  /* 0x0000000409097c24 */ /* 0x000fc8000f8e02ff */
[----:B------:R-:W-:Y:S02]  /*0c00*/  IMAD.HI.U32 R8, R5, R9, R4 ;  /* 0x0000000905087227 */ /* 0x000fe400078e0004 */
[----:B0-----:R-:W2:Y:S04]  /*0c10*/  LDG.E R4, desc[UR8][R2.64+0x110] ;  /* 0x0001100802047981 */ /* 0x001ea8000c1e1900 */
[----:B------:R-:W-:Y:S02]  /*0c20*/  IMAD.HI.U32 R5, R8, R7, RZ ;  /* 0x0000000708057227 */ /* 0x000fe400078e00ff */
[----:B------:R-:W3:Y:S03]  /*0c30*/  LDG.E R8, desc[UR8][R2.64] ;  /* 0x0000000802087981 */ /* 0x000ee6000c1e1900 */
[----:B------:R-:W-:-:S05]  /*0c40*/  IADD3 R0, PT, PT, -R5, RZ, RZ ;  /* 0x000000ff05007210 */ /* 0x000fca0007ffe1ff */
[----:B------:R-:W-:-:S05]  /*0c50*/  IMAD R7, R0, UR4, R7 ;  /* 0x0000000400077c24 */ /* 0x000fca000f8e0207 */
[----:B------:R-:W-:-:S13]  /*0c60*/  ISETP.GE.U32.AND P0, PT, R7, UR4, PT ;  /* 0x0000000407007c0c */ /* 0x000fda000bf06070 */
[----:B------:R-:W-:Y:S02]  /*0c70*/  @P0 IADD3 R7, PT, PT, R7, -UR4, RZ ;  /* 0x8000000407070c10 */ /* 0x000fe4000fffe0ff */
[----:B------:R-:W-:Y:S02]  /*0c80*/  @P0 IADD3 R5, PT, PT, R5, 0x1, RZ ;  /* 0x0000000105050810 */ /* 0x000fe40007ffe0ff */
[----:B------:R-:W-:Y:S02]  /*0c90*/  ISETP.GE.U32.AND P1, PT, R7, UR4, PT ;  /* 0x0000000407007c0c */ /* 0x000fe4000bf26070 */
[----:B------:R-:W4:Y:S11]  /*0ca0*/  LDG.E R7, desc[UR8][R2.64+0x100] ;  /* 0x0001000802077981 */ /* 0x000f36000c1e1900 */
[----:B------:R-:W-:-:S02]  /*0cb0*/  @P1 IADD3 R5, PT, PT, R5, 0x1, RZ ;  /* 0x0000000105051810 */ /* 0x000fc40007ffe0ff */
[----:B------:R-:W-:-:S04]  /*0cc0*/  @!P2 LOP3.LUT R5, RZ, UR4, RZ, 0x33, !PT ;  /* 0x00000004ff05ac12 */ /* 0x000fc8000f8e33ff */
[----:B------:R-:W-:Y:S02]  /*0cd0*/  IADD3 R0, PT, PT, R6, R5, RZ ;  /* 0x0000000506007210 */ /* 0x000fe40007ffe0ff */
[----:B------:R0:W5:Y:S04]  /*0ce0*/  LDG.E R5, desc[UR8][R2.64+0x10] ;  /* 0x0000100802057981 */ /* 0x000168000c1e1900 */
[----:B------:R1:W-:Y:S01]  /*0cf0*/  STL [R1+0x548], R0 ;  /* 0x0005480001007387 */ /* 0x0003e20000100800 */
[----:B0-----:R-:W-:Y:S02]  /*0d00*/  MOV R2, 0xf149f2ca ;  /* 0xf149f2ca00027802 */ /* 0x001fe40000000f00 */
[----:B------:R-:W-:Y:S02]  /*0d10*/  MOV R3, 0xf149f2ca ;  /* 0xf149f2ca00037802 */ /* 0x000fe40000000f00 */
[----:B-1----:R-:W-:Y:S01]  /*0d20*/  MOV R0, 0xf149f2ca ;  /* 0xf149f2ca00007802 */ /* 0x002fe20000000f00 */
[----:B------:R-:W-:Y:S04]  /*0d30*/  STL [R1+0x588], RZ ;  /* 0x000588ff01007387 */ /* 0x000fe80000100800 */
[----:B------:R-:W-:Y:S04]  /*0d40*/  STL [R1+0x540], R2 ;  /* 0x0005400201007387 */ /* 0x000fe80000100800 */
[----:B------:R-:W-:Y:S04]  /*0d50*/  STL [R1+0x53c], R0 ;  /* 0x00053c0001007387 */ /* 0x000fe80000100800 */
[----:B------:R-:W-:Y:S04]  /*0d60*/  STL [R1+0x538], R3 ;  /* 0x0005380301007387 */ /* 0x000fe80000100800 */
[----:B------:R-:W-:Y:S04]  /*0d70*/  STL [R1+0x534], R2 ;  /* 0x0005340201007387 */ /* 0x000fe80000100800 */
[----:B------:R-:W-:Y:S04]  /*0d80*/  STL [R1+0x530], R0 ;  /* 0x0005300001007387 */ /* 0x000fe80000100800 */
[----:B------:R-:W-:Y:S04]  /*0d90*/  STL [R1+0x52c], R3 ;  /* 0x00052c0301007387 */ /* 0x000fe80000100800 */
[----:B------:R-:W-:Y:S04]  /*0da0*/  STL [R1+0x528], R2 ;  /* 0x0005280201007387 */ /* 0x000fe80000100800 */
[----:B------:R-:W-:Y:S04]  /*0db0*/  STL [R1+0x584], RZ ;  /* 0x000584ff01007387 */ /* 0x000fe80000100800 */
[----:B------:R-:W-:Y:S04]  /*0dc0*/  STL [R1+0x544], R0 ;  /* 0x0005440001007387 */ /* 0x000fe80000100800 */
[----:B------:R-:W-:Y:S04]  /*0dd0*/  STL [R1+0x580], RZ ;  /* 0x000580ff01007387 */ /* 0x000fe80000100800 */
        /* <DEDUP_REMOVED lines=48> */
[----:B------:R-:W-:Y:S01]  /*10e0*/  STL [R1+0x480], RZ ;  /* 0x000480ff01007387 */ /* 0x000fe20000100800 */
[----:B------:R-:W-:Y:S01]  /*10f0*/  USHF.R.S32.HI UR4, URZ, 0x1f, UR6 ;  /* 0x0000001fff047899 */ /* 0x000fe20008011406 */
[----:B------:R-:W-:-:S02]  /*1100*/  MOV R252, RZ ;  /* 0x000000ff00fc7202 */ /* 0x000fc40000000f00 */
[----:B------:R-:W-:Y:S01]  /*1110*/  CS2R R18, SRZ ;  /* 0x0000000000127805 */ /* 0x000fe2000001ff00 */
[----:B---3--:R-:W-:Y:S01]  /*1120*/  STL [R1+0x500], R8 ;  /* 0x0005000801007387 */ /* 0x008fe20000100800 */
[----:B------:R-:W-:Y:S01]  /*1130*/  ULEA.HI UR4, UR4, UR6, URZ, 0x4 ;  /* 0x0000000604047291 */ /* 0x000fe2000f8f20ff */
[----:B------:R-:W-:Y:S02]  /*1140*/  CS2R R16, SRZ ;  /* 0x0000000000107805 */ /* 0x000fe4000001ff00 */
[----:B------:R-:W-:Y:S01]  /*1150*/  CS2R R22, SRZ ;  /* 0x0000000000167805 */ /* 0x000fe2000001ff00 */
[----:B--2---:R-:W-:Y:S01]  /*1160*/  STL [R1+0x50c], R4 ;  /* 0x00050c0401007387 */ /* 0x004fe20000100800 */
        /* <DEDUP_REMOVED lines=20> */
[----:B------:R-:W-:Y:S01]  /*12b0*/  CS2R R60, SRZ ;  /* 0x00000000003c7805 */ /* 0x000fe2000001ff00 */
[----:B----4-:R0:W-:Y:S01]  /*12c0*/  STL [R1+0x504], R7 ;  /* 0x0005040701007387 */ /* 0x0101e20000100800 */
        /* <DEDUP_REMOVED lines=17> */
[----:B------:R-:W-:Y:S01]  /*13e0*/  CS2R R96, SRZ ;  /* 0x0000000000607805 */ /* 0x000fe2000001ff00 */
[----:B-----5:R1:W-:Y:S01]  /*13f0*/  STL [R1+0x508], R5 ;  /* 0x0005080501007387 */ /* 0x0203e20000100800 */
        /* <DEDUP_REMOVED lines=66> */
[----:B0-----:R-:W-:-:S02]  /*1820*/  CS2R R6, SRZ ;  /* 0x0000000000067805 */ /* 0x001fc4000001ff00 */
[----:B-1----:R-:W-:Y:S02]  /*1830*/  MOV R5, RZ ;  /* 0x000000ff00057202 */ /* 0x002fe40000000f00 */
[----:B------:R-:W-:Y:S02]  /*1840*/  CS2R R10, SRZ ;  /* 0x00000000000a7805 */ /* 0x000fe4000001ff00 */
[----:B------:R-:W-:Y:S02]  /*1850*/  MOV R4, RZ ;  /* 0x000000ff00047202 */ /* 0x000fe40000000f00 */
[----:B------:R-:W-:Y:S02]  /*1860*/  CS2R R8, SRZ ;  /* 0x0000000000087805 */ /* 0x000fe4000001ff00 */
[----:B------:R-:W-:Y:S02]  /*1870*/  CS2R R14, SRZ ;  /* 0x00000000000e7805 */ /* 0x000fe4000001ff00 */
[----:B------:R-:W-:Y:S01]  /*1880*/  CS2R R12, SRZ ;  /* 0x00000000000c7805 */ /* 0x000fe2000001ff00 */
[----:B------:R-:W-:-:S12]  /*1890*/  USHF.R.S32.HI UR4, URZ, 0x4, UR4 ;  /* 0x00000004ff047899 */ /* 0x000fd80008011404 */
.L_x_90:
[----:B0-----:R-:W0:Y:S01]  /*18a0*/  S2UR UR5, SR_CTAID.X ;  /* 0x00000000000579c3 */ /* 0x001e220000002500 */
[----:B-12--5:R-:W1:Y:S01]  /*18b0*/  S2R R229, SR_LANEID ;  /* 0x0000000000e57919 */ /* 0x026e620000000000 */
[----:B------:R-:W2:Y:S01]  /*18c0*/  LDL.128 R248, [R1+0x500] ;  /* 0x0005000001f87983 */ /* 0x000ea20000100c00 */
[----:B------:R-:W-:-:S05]  /*18d0*/  SHF.L.U32 R0, R252, 0x4, RZ ;  /* 0x00000004fc007819 */ /* 0x000fca00000006ff */
[----:B---3--:R-:W3:Y:S08]  /*18e0*/  LDC R236, c[0x0][0x3a4] ;  /* 0x0000e900ffec7b82 */ /* 0x008ef00000000800 */
[----:B------:R-:W4:Y:S01]  /*18f0*/  LDC.64 R2, c[0x0][0x388] ;  /* 0x0000e200ff027b82 */ /* 0x000f220000000a00 */
[----:B---3--:R-:W-:Y:S01]  /*1900*/  SHF.R.S32.HI R240, RZ, 0x1f, R236 ;  /* 0x0000001ffff07819 */ /* 0x008fe200000114ec */
[----:B0-----:R-:W-:Y:S01]  /*1910*/  IMAD.WIDE.U32 R242, R236, UR5, RZ ;  /* 0x00000005ecf27c25 */ /* 0x001fe2000f8e00ff */
[----:B-1----:R-:W-:-:S02]  /*1920*/  SHF.R.U32.HI R238, RZ, 0x2, R229 ;  /* 0x00000002ffee7819 */ /* 0x002fc400000116e5 */
[----:B------:R-:W-:Y:S01]  /*1930*/  SHF.R.U32.HI R230, RZ, 0x1, R236 ;  /* 0x00000001ffe67819 */ /* 0x000fe200000116ec */
[----:B------:R-:W-:Y:S01]  /*1940*/  IMAD R240, R240, UR5, R243 ;  /* 0x00000005f0f07c24 */ /* 0x000fe2000f8e02f3 */
[----:B------:R-:W-:-:S04]  /*1950*/  LEA R0, P0, R242, R0, 0x4 ;  /* 0x00000000f2007211 */ /* 0x000fc800078020ff */
[----:B----4-:R-:W-:Y:S02]  /*1960*/  LEA R228, P1, R0, R2, 0x1 ;  /* 0x0000000200e47211 */ /* 0x010fe400078208ff */
[----:B------:R-:W-:-:S04]  /*1970*/  LEA.HI.X R2, R242, RZ, R240, 0x4, P0 ;  /* 0x000000fff2027211 */ /* 0x000fc800000f24f0 */
[----:B------:R-:W-:Y:S02]  /*1980*/  LEA.HI.X R0, R0, R3, R2, 0x1, P1 ;  /* 0x0000000300007211 */ /* 0x000fe400008f0c02 */
[----:B------:R-:W-:Y:S02]  /*1990*/  LOP3.LUT R2, R229, 0x3, RZ, 0xc0, !PT ;  /* 0x00000003e5027812 */ /* 0x000fe400078ec0ff */
[----:B------:R-:W-:-:S03]  /*19a0*/  MOV R3, RZ ;  /* 0x000000ff00037202 */ /* 0x000fc60000000f00 */
[----:B------:R-:W-:-:S03]  /*19b0*/  IMAD.WIDE.U32 R230, R238, R230, R2 ;  /* 0x000000e6eee67225 */ /* 0x000fc600078e0002 */
[----:B------:R-:W-:-:S04]  /*19c0*/  LEA R228, P0, R230, R228, 0x2 ;  /* 0x000000e4e6e47211 */ /* 0x000fc800078010ff */
[----:B------:R-:W-:-:S03]  /*19d0*/  LEA.HI.X R229, R230, R0, R231, 0x2, P0 ;  /* 0x00000000e6e57211 */ /* 0x000fc600000f14e7 */
[----:B------:R-:W-:Y:S02]  /*19e0*/  IMAD.WIDE.U32 R230, R236, 0x10, R228 ;  /* 0x00000010ece67825 */ /* 0x000fe400078e00e4 */
[----:B------:R0:W3:Y:S04]  /*19f0*/  LDG.E R0, desc[UR8][R228.64+0x10] ;  /* 0x00001008e4007981 */ /* 0x0000e8000c1e1900 */
[----:B------:R-:W0:Y:S04]  /*1a00*/  LDG.E R236, desc[UR8][R228.64] ;  /* 0x00000008e4ec7981 */ /* 0x000e28000c1e1900 */
[----:B------:R-:W4:Y:S04]  /*1a10*/  LDG.E R237, desc[UR8][R230.64] ;  /* 0x00000008e6ed7981 */ /* 0x000f28000c1e1900 */
[----:B------:R-:W5:Y:S01]  /*1a20*/  LDG.E R3, desc[UR8][R230.64+0x10] ;  /* 0x00001008e6037981 */ /* 0x000f62000c1e1900 */
[----:B------:R-:W1:Y:S01]  /*1a30*/  S2UR UR7, SR_CgaCtaId ;  /* 0x00000000000779c3 */ /* 0x000e620000008800 */
[----:B------:R-:W-:Y:S01]  /*1a40*/  UMOV UR6, 0x400 ;  /* 0x0000040000067882 */ /* 0x000fe20000000000 */
[----:B------:R-:W1:Y:S02]  /*1a50*/  S2R R244, SR_TID.X ;  /* 0x0000000000f47919 */ /* 0x000e640000002100 */
[----:B-1----:R-:W-:Y:S01]  /*1a60*/  ULEA UR5, UR7, UR6, 0x18 ;  /* 0x0000000607057291 */ /* 0x002fe2000f8ec0ff */
[----:B------:R-:W-:Y:S01]  /*1a70*/  ISETP.GT.U32.AND P0, PT, R244, 0xff, PT ;  /* 0x000000fff400780c */ /* 0x000fe20003f04070 */
[----:B------:R-:W-:Y:S01]  /*1a80*/  BSSY.RECONVERGENT B0, `(.L_x_1) ;  /* 0x000006f000007945 */ /* 0x000fe20003800200 */
[----:B0-----:R0:W-:Y:S04]  /*1a90*/  MOVM.16.MT88 R228, R236 ;  /* 0x00000000ece4723a */ /* 0x0011e80000000000 */
[----:B----4-:R-:W2:Y:S01]  /*1aa0*/  MOVM.16.MT88 R229, R237 ;  /* 0x00000000ede5723a */ /* 0x010ea20000000000 */
[----:B0-----:R-:W-:-:S03]  /*1ab0*/  LEA R236, R238, R2, 0x3 ;  /* 0x00000002eeec7211 */ /* 0x001fc600078e18ff */
[----:B-----5:R-:W-:Y:S04]  /*1ac0*/  MOVM.16.MT88 R3, R3 ;  /* 0x000000000303723a */ /* 0x020fe80000000000 */
[----:B---3--:R0:W1:Y:S02]  /*1ad0*/  MOVM.16.MT88 R2, R0 ;  /* 0x000000000002723a */ /* 0x0080640000000000 */
[----:B0-----:R-:W-:Y:S01]  /*1ae0*/  LEA R0, R236, UR5, 0x3 ;  /* 0x00000005ec007c11 */ /* 0x001fe2000f8e18ff */
[C---:B--2---:R-:W-:Y:S08]  /*1af0*/  HMMA.16816.F32 R228, R248.reuse, R228, RZ ;  /* 0x000000e4f8e4723c */ /* 0x044ff000000018ff */
[----:B-1----:R-:W-:Y:S11]  /*1b00*/  HMMA.16816.F32 R236, R248, R2, RZ ;  /* 0x00000002f8ec723c */ /* 0x002ff600000018ff */
[----:B------:R0:W-:Y:S04]  /*1b10*/  STS.64 [R0], R228 ;  /* 0x000000e400007388 */ /* 0x0001e80000000a00 */
[----:B------:R0:W-:Y:S04]  /*1b20*/  STS.64 [R0+0x200], R230 ;  /* 0x000200e600007388 */ /* 0x0001e80000000a00 */
[----:B------:R0:W-:Y:S04]  /*1b30*/  STS.64 [R0+0x20], R236 ;  /* 0x000020ec00007388 */ /* 0x0001e80000000a00 */
[----:B------:R0:W-:Y:S01]  /*1b40*/  STS.64 [R0+0x220], R238 ;  /* 0x000220ee00007388 */ /* 0x0001e20000000a00 */
[----:B------:R-:W-:Y:S05]  /*1b50*/  @P0 BRA `(.L_x_2) ;  /* 0x0000000400840947 */ /* 0x000fea0003800000 */
[----:B------:R-:W2:Y:S01]  /*1b60*/  LDL R241, [R1+0x548] ;  /* 0x0005480001f17983 */ /* 0x000ea20000100800 */
[----:B------:R-:W-:Y:S01]  /*1b70*/  BSSY.RECONVERGENT B1, `(.L_x_3) ;  /* 0x000002b000017945 */ /* 0x000fe20003800200 */
[----:B0-----:R-:W-:Y:S02]  /*1b80*/  MOV R0, R244 ;  /* 0x000000f400007202 */ /* 0x001fe40000000f00 */
[----:B--2---:R-:W-:-:S04]  /*1b90*/  LOP3.LUT R236, R241, 0x3, RZ, 0xc0, !PT ;  /* 0x00000003f1ec7812 */ /* 0x004fc800078ec0ff */
[----:B------:R-:W-:-:S13]  /*1ba0*/  ISETP.NE.AND P0, PT, R236, 0x3, PT ;  /* 0x00000003ec00780c */ /* 0x000fda0003f05270 */
[----:B------:R-:W-:Y:S05]  /*1bb0*/  @!P0 BRA `(.L_x_4) ;  /* 0x0000000000988947 */ /* 0x000fea0003800000 */
[----:B------:R-:W0:Y:S01]  /*1bc0*/  LDC.64 R2, c[0x0][0x390] ;  /* 0x0000e400ff027b82 */ /* 0x000e220000000a00 */
[----:B------:R-:W-:-:S04]  /*1bd0*/  LEA R0, R252, R244, 0x8 ;  /* 0x000000f4fc007211 */ /* 0x000fc800078e40ff */
[----:B------:R-:W-:-:S04]  /*1be0*/  LOP3.LUT R0, R0, 0xfffffff0, RZ, 0xc0, !PT ;  /* 0xfffffff000007812 */ /* 0x000fc800078ec0ff */
[----:B------:R-:W-:Y:S02]  /*1bf0*/  LOP3.LUT R0, R0, 0xf, R244, 0xf8, !PT ;  /* 0x0000000f00007812 */ /* 0x000fe400078ef8f4 */
[----:B0-----:R-:W-:-:S04]  /*1c00*/  LEA R2, P0, R242, R2, 0x5 ;  /* 0x00000002f2027211 */ /* 0x001fc800078028ff */
[----:B------:R-:W-:-:S03]  /*1c10*/  LEA.HI.X R3, R242, R3, R240, 0x5, P0 ;  /* 0x00000003f2037211 */ /* 0x000fc600000f2cf0 */
[----:B------:R-:W-:-:S05]  /*1c20*/  IMAD.WIDE R228, R0, 0x2, R2 ;  /* 0x0000000200e47825 */ /* 0x000fca00078e0202 */
[----:B------:R-:W2:Y:S01]  /*1c30*/  LDG.E.U16.CONSTANT R0, desc[UR8][R228.64] ;  /* 0x00000008e4007981 */ /* 0x000ea2000c1e9500 */
[----:B------:R-:W-:Y:S01]  /*1c40*/  UIADD3 UR5, UPT, UPT, UR6, 0x400, URZ ;  /* 0x0000040006057890 */ /* 0x000fe2000fffe0ff */
[----:B------:R-:W-:-:S03]  /*1c50*/  LOP3.LUT P0, RZ, R241, 0x3, RZ, 0xc0, !PT ;  /* 0x00000003f1ff7812 */ /* 0x000fc6000780c0ff */
[----:B------:R-:W-:-:S06]  /*1c60*/  ULEA UR5, UR7, UR5, 0x18 ;  /* 0x0000000507057291 */ /* 0x000fcc000f8ec0ff */
[----:B------:R-:W-:-:S05]  /*1c70*/  LEA R230, R244, UR5, 0x1 ;  /* 0x00000005f4e67c11 */ /* 0x000fca000f8e08ff */
[----:B------:R-:W0:Y:S01]  /*1c80*/  LDCU UR5, c[0x0][0x360] ;  /* 0x00006c00ff0577ac */ /* 0x000e220008000800 */
[----:B--2---:R0:W-:Y:S02]  /*1c90*/  STS.U16 [R230], R0 ;  /* 0x00000000e6007388 */ /* 0x0041e40000000400 */
[----:B0-----:R-:W-:Y:S01]  /*1ca0*/  IADD3 R0, PT, PT, R244, UR5, RZ ;  /* 0x00000005f4007c10 */ /* 0x001fe2000fffe0ff */
[----:B------:R-:W-:Y:S06]  /*1cb0*/  @!P0 BRA `(.L_x_4) ;  /* 0x0000000000588947 */ /* 0x000fec0003800000 */
[----:B------:R-:W0:Y:S01]  /*1cc0*/  LDC R231, c[0x0][0x360] ;  /* 0x0000d800ffe77b82 */ /* 0x000e220000000800 */
[----:B------:R-:W-:Y:S02]  /*1cd0*/  ISETP.NE.AND P0, PT, R236, 0x1, PT ;  /* 0x00000001ec00780c */ /* 0x000fe40003f05270 */
[----:B0-----:R-:W-:-:S04]  /*1ce0*/  IADD3 R236, PT, PT, R244, R231, RZ ;  /* 0x000000e7f4ec7210 */ /* 0x001fc80007ffe0ff */
[----:B------:R-:W-:-:S04]  /*1cf0*/  LEA R0, R252, R236, 0x8 ;  /* 0x000000ecfc007211 */ /* 0x000fc800078e40ff */
[----:B------:R-:W-:-:S04]  /*1d00*/  LOP3.LUT R0, R0, 0xfffffff0, RZ, 0xc0, !PT ;  /* 0xfffffff000007812 */ /* 0x000fc800078ec0ff */
[----:B------:R-:W-:-:S05]  /*1d10*/  LOP3.LUT R0, R0, 0xf, R236, 0xf8, !PT ;  /* 0x0000000f00007812 */ /* 0x000fca00078ef8ec */
[----:B------:R-:W-:-:S06]  /*1d20*/  IMAD.WIDE R228, R0, 0x2, R2 ;  /* 0x0000000200e47825 */ /* 0x000fcc00078e0202 */
[----:B------:R-:W2:Y:S01]  /*1d30*/  LDG.E.U16.CONSTANT R228, desc[UR8][R228.64] ;  /* 0x00000008e4e47981 */ /* 0x000ea2000c1e9500 */
[----:B------:R-:W-:Y:S02]  /*1d40*/  IADD3 R0, PT, PT, R236, R231, RZ ;  /* 0x000000e7ec007210 */ /* 0x000fe40007ffe0ff */
[----:B------:R-:W-:-:S05]  /*1d50*/  LEA R231, R231, R230, 0x1 ;  /* 0x000000e6e7e77211 */ /* 0x000fca00078e08ff */
[----:B--2---:R0:W-:Y:S02]  /*1d60*/  STS.U16 [R231], R228 ;  /* 0x000000e4e7007388 */ /* 0x0041e40000000400 */
[----:B0-----:R-:W0:Y:S02]  /*1d70*/  @P0 LDC R228, c[0x0][0x360] ;  /* 0x0000d800ffe40b82 */ /* 0x001e240000000800 */
[C---:B0-----:R-:W-:Y:S02]  /*1d80*/  @P0 LEA R230, R228.reuse, R230, 0x1 ;  /* 0x000000e6e4e60211 */ /* 0x041fe400078e08ff */
[C---:B------:R-:W-:Y:S02]  /*1d90*/  @P0 IADD3 R229, PT, PT, R228.reuse, R244, R228 ;  /* 0x000000f4e4e50210 */ /* 0x040fe40007ffe0e4 */
[----:B------:R-:W-:Y:S02]  /*1da0*/  @P0 LEA R230, R228, R230, 0x1 ;  /* 0x000000e6e4e60211 */ /* 0x000fe400078e08ff */
[----:B------:R-:W-:-:S02]  /*1db0*/  @P0 IADD3 R0, PT, PT, R229, R228, RZ ;  /* 0x000000e4e5000210 */ /* 0x000fc40007ffe0ff */
[----:B------:R-:W-:-:S04]  /*1dc0*/  @P0 LEA R228, R252, R229, 0x8 ;  /* 0x000000e5fce40211 */ /* 0x000fc800078e40ff */
[----:B------:R-:W-:-:S04]  /*1dd0*/  @P0 LOP3.LUT R228, R228, 0xfffffff0, RZ, 0xc0, !PT ;  /* 0xfffffff0e4e40812 */ /* 0x000fc800078ec0ff */
[----:B------:R-:W-:-:S05]  /*1de0*/  @P0 LOP3.LUT R229, R228, 0xf, R229, 0xf8, !PT ;  /* 0x0000000fe4e50812 */ /* 0x000fca00078ef8e5 */
[----:B------:R-:W-:-:S06]  /*1df0*/  @P0 IMAD.WIDE R2, R229, 0x2, R2 ;  /* 0x00000002e5020825 */ /* 0x000fcc00078e0202 */
[----:B------:R-:W2:Y:S04]  /*1e00*/  @P0 LDG.E.U16.CONSTANT R2, desc[UR8][R2.64] ;  /* 0x0000000802020981 */ /* 0x000ea8000c1e9500 */
[----:B--2---:R0:W-:Y:S02]  /*1e10*/  @P0 STS.U16 [R230], R2 ;  /* 0x00000002e6000388 */ /* 0x0041e40000000400 */
.L_x_4:
[----:B------:R-:W-:Y:S05]  /*1e20*/  BSYNC.RECONVERGENT B1 ;  /* 0x0000000000017941 */ /* 0x000fea0003800200 */
.L_x_3:
[----:B------:R-:W-:-:S13]  /*1e30*/  ISETP.GE.U32.AND P0, PT, R241, 0x3, PT ;  /* 0x00000003f100780c */ /* 0x000fda0003f06070 */
[----:B------:R-:W-:Y:S05]  /*1e40*/  @!P0 BRA `(.L_x_2) ;  /* 0x0000000000c88947 */ /* 0x000fea0003800000 */
[----:B0-----:R-:W0:Y:S01]  /*1e50*/  LDC.64 R2, c[0x0][0x390] ;  /* 0x0000e400ff027b82 */ /* 0x001e220000000a00 */
[----:B------:R-:W-:Y:S01]  /*1e60*/  UIADD3 UR5, UPT, UPT, UR6, 0x400, URZ ;  /* 0x0000040006057890 */ /* 0x000fe2000fffe0ff */
[----:B------:R-:W-:-:S03]  /*1e70*/  LEA R229, R252, R0, 0x8 ;  /* 0x00000000fce57211 */ /* 0x000fc600078e40ff */
[----:B------:R-:W-:-:S03]  /*1e80*/  ULEA UR5, UR7, UR5, 0x18 ;  /* 0x0000000507057291 */ /* 0x000fc6000f8ec0ff */
[----:B------:R-:W1:Y:S03]  /*1e90*/  LDC R228, c[0x0][0x360] ;  /* 0x0000d800ffe47b82 */ /* 0x000e660000000800 */
[----:B------:R-:W-:Y:S02]  /*1ea0*/  LEA R230, R0, UR5, 0x1 ;  /* 0x0000000500e67c11 */ /* 0x000fe4000f8e08ff */
[----:B0-----:R-:W-:-:S04]  /*1eb0*/  LEA R236, P0, R242, R2, 0x5 ;  /* 0x00000002f2ec7211 */ /* 0x001fc800078028ff */
[----:B------:R-:W-:Y:S02]  /*1ec0*/  LEA.HI.X R237, R242, R3, R240, 0x5, P0 ;  /* 0x00000003f2ed7211 */ /* 0x000fe400000f2cf0 */
[----:B-1----:R-:W-:Y:S02]  /*1ed0*/  LEA R2, R228, R0, 0x1 ;  /* 0x00000000e4027211 */ /* 0x002fe400078e08ff */
[----:B------:R-:W-:Y:S01]  /*1ee0*/  IADD3 R3, PT, PT, R0, R228, RZ ;  /* 0x000000e400037210 */ /* 0x000fe20007ffe0ff */
[----:B------:R-:W-:Y:S01]  /*1ef0*/  IMAD R228, R228, 0x3, R0 ;  /* 0x00000003e4e47824 */ /* 0x000fe200078e0200 */
[C---:B------:R-:W-:Y:S02]  /*1f00*/  LEA R240, R252.reuse, R2, 0x8 ;  /* 0x00000002fcf07211 */ /* 0x040fe400078e40ff */
[C---:B------:R-:W-:Y:S02]  /*1f10*/  LEA R231, R252.reuse, R3, 0x8 ;  /* 0x00000003fce77211 */ /* 0x040fe400078e40ff */
[----:B------:R-:W-:-:S07]  /*1f20*/  LEA R241, R252, R228, 0x8 ;  /* 0x000000e4fcf17211 */ /* 0x000fce00078e40ff */
.L_x_5:
[----:B-1----:R-:W-:Y:S02]  /*1f30*/  LOP3.LUT R238, R229, 0xfffffff0, RZ, 0xc0, !PT ;  /* 0xfffffff0e5ee7812 */ /* 0x002fe400078ec0ff */
[----:B------:R-:W-:Y:S02]  /*1f40*/  LOP3.LUT R239, R231, 0xfffffff0, RZ, 0xc0, !PT ;  /* 0xfffffff0e7ef7812 */ /* 0x000fe400078ec0ff */
[----:B------:R-:W-:Y:S02]  /*1f50*/  LOP3.LUT R238, R238, 0xf, R0, 0xf8, !PT ;  /* 0x0000000feeee7812 */ /* 0x000fe400078ef800 */
[----:B------:R-:W-:-:S03]  /*1f60*/  LOP3.LUT R242, R239, 0xf, R3, 0xf8, !PT ;  /* 0x0000000feff27812 */ /* 0x000fc600078ef803 */
[----:B------:R-:W-:-:S05]  /*1f70*/  IMAD.WIDE R238, R238, 0x2, R236 ;  /* 0x00000002eeee7825 */ /* 0x000fca00078e02ec */
[----:B------:R0:W2:Y:S02]  /*1f80*/  LDG.E.U16.CONSTANT R243, desc[UR8][R238.64] ;  /* 0x00000008eef37981 */ /* 0x0000a4000c1e9500 */
[----:B0-----:R-:W-:-:S06]  /*1f90*/  IMAD.WIDE R238, R242, 0x2, R236 ;  /* 0x00000002f2ee7825 */ /* 0x001fcc00078e02ec */
[----:B------:R0:W3:Y:S01]  /*1fa0*/  LDG.E.U16.CONSTANT R238, desc[UR8][R238.64] ;  /* 0x00000008eeee7981 */ /* 0x0000e2000c1e9500 */
[----:B------:R-:W0:Y:S02]  /*1fb0*/  LDC R242, c[0x0][0x360] ;  /* 0x0000d800fff27b82 */ /* 0x000e240000000800 */
[----:B0-----:R-:W-:Y:S01]  /*1fc0*/  LEA R239, R242, R230, 0x1 ;  /* 0x000000e6f2ef7211 */ /* 0x001fe200078e08ff */
[----:B--2---:R-:W-:Y:S04]  /*1fd0*/  STS.U16 [R230], R243 ;  /* 0x000000f3e6007388 */ /* 0x004fe80000000400 */
[----:B---3--:R0:W-:Y:S02]  /*1fe0*/  STS.U16 [R239], R238 ;  /* 0x000000eeef007388 */ /* 0x0081e40000000400 */
[----:B0-----:R-:W-:-:S04]  /*1ff0*/  LOP3.LUT R238, R240, 0xfffffff0, RZ, 0xc0, !PT ;  /* 0xfffffff0f0ee7812 */ /* 0x001fc800078ec0ff */
[----:B------:R-:W-:-:S05]  /*2000*/  LOP3.LUT R238, R238, 0xf, R2, 0xf8, !PT ;  /* 0x0000000feeee7812 */ /* 0x000fca00078ef802 */
[----:B------:R-:W-:-:S06]  /*2010*/  IMAD.WIDE R238, R238, 0x2, R236 ;  /* 0x00000002eeee7825 */ /* 0x000fcc00078e02ec */
[----:B------:R0:W2:Y:S02]  /*2020*/  LDG.E.U16.CONSTANT R238, desc[UR8][R238.64] ;  /* 0x00000008eeee7981 */ /* 0x0000a4000c1e9500 */
[----:B0-----:R-:W-:-:S05]  /*2030*/  LEA R239, R242, R230, 0x2 ;  /* 0x000000e6f2ef7211 */ /* 0x001fca00078e10ff */
[----:B--2---:R0:W-:Y:S02]  /*2040*/  STS.U16 [R239], R238 ;  /* 0x000000eeef007388 */ /* 0x0041e40000000400 */
[----:B0-----:R-:W-:-:S04]  /*2050*/  LOP3.LUT R238, R241, 0xfffffff0, RZ, 0xc0, !PT ;  /* 0xfffffff0f1ee7812 */ /* 0x001fc800078ec0ff */
[----:B------:R-:W-:-:S05]  /*2060*/  LOP3.LUT R238, R238, 0xf, R228, 0xf8, !PT ;  /* 0x0000000feeee7812 */ /* 0x000fca00078ef8e4 */
[----:B------:R-:W-:-:S06]  /*2070*/  IMAD.WIDE R238, R238, 0x2, R236 ;  /* 0x00000002eeee7825 */ /* 0x000fcc00078e02ec */
[----:B------:R0:W2:Y:S01]  /*2080*/  LDG.E.U16.CONSTANT R238, desc[UR8][R238.64] ;  /* 0x00000008eeee7981 */ /* 0x0000a2000c1e9500 */
[C-C-:B------:R-:W-:Y:S02]  /*2090*/  IADD3 R0, PT, PT, R242.reuse, R0, R242.reuse ;  /* 0x00000000f2007210 */ /* 0x140fe40007ffe0f2 */
[C---:B------:R-:W-:Y:S02]  /*20a0*/  LEA R231, R242.reuse, R231, 0x2 ;  /* 0x000000e7f2e77211 */ /* 0x040fe400078e10ff */
[C---:B------:R-:W-:Y:S02]  /*20b0*/  IADD3 R0, PT, PT, R242.reuse, R0, R242 ;  /* 0x00000000f2007210 */ /* 0x040fe40007ffe0f2 */
[----:B------:R-:W-:Y:S02]  /*20c0*/  LEA R240, R242, R240, 0x2 ;  /* 0x000000f0f2f07211 */ /* 0x000fe400078e10ff */
[----:B------:R-:W-:Y:S01]  /*20d0*/  ISETP.GE.U32.AND P0, PT, R0, 0x100, PT ;  /* 0x000001000000780c */ /* 0x000fe20003f06070 */
[C---:B0-----:R-:W-:Y:S01]  /*20e0*/  IMAD R239, R242.reuse, 0x6, R230 ;  /* 0x00000006f2ef7824 */ /* 0x041fe200078e02e6 */
[----:B------:R-:W-:-:S02]  /*20f0*/  LEA R241, R242, R241, 0x2 ;  /* 0x000000f1f2f17211 */ /* 0x000fc400078e10ff */
[C---:B------:R-:W-:Y:S02]  /*2100*/  LEA R229, R242.reuse, R229, 0x2 ;  /* 0x000000e5f2e57211 */ /* 0x040fe400078e10ff */
[C---:B------:R-:W-:Y:S02]  /*2110*/  LEA R3, R242.reuse, R3, 0x2 ;  /* 0x00000003f2037211 */ /* 0x040fe400078e10ff */
[C---:B------:R-:W-:Y:S02]  /*2120*/  LEA R2, R242.reuse, R2, 0x2 ;  /* 0x00000002f2027211 */ /* 0x040fe400078e10ff */
[C---:B------:R-:W-:Y:S02]  /*2130*/  LEA R228, R242.reuse, R228, 0x2 ;  /* 0x000000e4f2e47211 */ /* 0x040fe400078e10ff */
[----:B------:R-:W-:Y:S01]  /*2140*/  LEA R230, R242, R230, 0x3 ;  /* 0x000000e6f2e67211 */ /* 0x000fe200078e18ff */
[----:B--2---:R1:W-:Y:S01]  /*2150*/  STS.U16 [R239], R238 ;  /* 0x000000eeef007388 */ /* 0x0043e20000000400 */
[----:B------:R-:W-:Y:S05]  /*2160*/  @!P0 BRA `(.L_x_5) ;  /* 0xfffffffc00708947 */ /* 0x000fea000383ffff */
.L_x_2:
[----:B------:R-:W-:Y:S05]  /*2170*/  BSYNC.RECONVERGENT B0 ;  /* 0x0000000000007941 */ /* 0x000fea0003800200 */
.L_x_1:
[----:B------:R-:W-:Y:S01]  /*2180*/  BAR.SYNC.DEFER_BLOCKING 0x0 ;  /* 0x0000000000007b1d */ /* 0x000fe20000010000 */
[C---:B------:R-:W-:Y:S02]  /*2190*/  LOP3.LUT P0, RZ, R244.reuse, 0x1f, RZ, 0xc0, !PT ;  /* 0x0000001ff4ff7812 */ /* 0x040fe4000780c0ff */
[----:B------:R-:W-:-:S03]  /*21a0*/  LOP3.LUT R244, R244, 0x1f, RZ, 0xc0, !PT ;  /* 0x0000001ff4f47812 */ /* 0x000fc600078ec0ff */
[----:B------:R-:W2:Y:S01]  /*21b0*/  LDCU UR7, c[0x0][0x3a8] ;  /* 0x00007500ff0777ac */ /* 0x000ea20008000800 */
[----:B------:R-:W-:Y:S01]  /*21c0*/  BSSY.RECONVERGENT B0, `(.L_x_6) ;  /* 0x000004f000007945 */ /* 0x000fe20003800200 */
[----:B------:R-:W-:-:S06]  /*21d0*/  ISETP.GT.U32.AND P1, PT, R244, 0xf, PT ;  /* 0x0000000ff400780c */ /* 0x000fcc0003f24070 */
[----:B------:R-:W-:Y:S07]  /*21e0*/  @P0 BRA `(.L_x_7) ;  /* 0x0000000400300947 */ /* 0x000fee0003800000 */
[----:B0-----:R-:W-:Y:S01]  /*21f0*/  MOV R228, 0xf149f2ca ;  /* 0xf149f2ca00e47802 */ /* 0x001fe20000000f00 */
[----:B------:R3:W-:Y:S01]  /*2200*/  STL.128 [R1+0x80], RZ ;  /* 0x000080ff01007387 */ /* 0x0007e20000100c00 */
[----:B------:R-:W-:Y:S02]  /*2210*/  MOV R229, 0xf149f2ca ;  /* 0xf149f2ca00e57802 */ /* 0x000fe40000000f00 */
[----:B------:R-:W-:Y:S01]  /*2220*/  MOV R230, 0xf149f2ca ;  /* 0xf149f2ca00e67802 */ /* 0x000fe20000000f00 */
[----:B------:R3:W-:Y:S01]  /*2230*/  STL.128 [R1+0x90], RZ ;  /* 0x000090ff01007387 */ /* 0x0007e20000100c00 */
[----:B------:R-:W-:-:S03]  /*2240*/  MOV R231, 0xf149f2ca ;  /* 0xf149f2ca00e77802 */ /* 0x000fc60000000f00 */
[----:B------:R3:W-:Y:S04]  /*2250*/  STL.128 [R1+0xa0], RZ ;  /* 0x0000a0ff01007387 */ /* 0x0007e80000100c00 */
[----:B------:R3:W-:Y:S04]  /*2260*/  STL.128 [R1], R228 ;  /* 0x000000e401007387 */ /* 0x0007e80000100c00 */
[----:B------:R3:W-:Y:S04]  /*2270*/  STL.128 [R1+0x10], R228 ;  /* 0x000010e401007387 */ /* 0x0007e80000100c00 */
[----:B------:R3:W-:Y:S04]  /*2280*/  STL.128 [R1+0x20], R228 ;  /* 0x000020e401007387 */ /* 0x0007e80000100c00 */
[----:B------:R3:W-:Y:S04]  /*2290*/  STL.128 [R1+0x30], R228 ;  /* 0x000030e401007387 */ /* 0x0007e80000100c00 */
[----:B------:R3:W-:Y:S04]  /*22a0*/  STL.128 [R1+0xb0], RZ ;  /* 0x0000b0ff01007387 */ /* 0x0007e80000100c00 */
        /* <DEDUP_REMOVED lines=63> */
[----:B------:R3:W-:Y:S02]  /*26a0*/  STL.128 [R1+0x470], RZ ;  /* 0x000470ff01007387 */ /* 0x0007e40000100c00 */
.L_x_7:
[----:B--2---:R-:W-:Y:S05]  /*26b0*/  BSYNC.RECONVERGENT B0 ;  /* 0x0000000000007941 */ /* 0x004fea0003800200 */
.L_x_6:
[----:B0-----:R-:W-:-:S07]  /*26c0*/  MOV R0, RZ ;  /* 0x000000ff00007202 */ /* 0x001fce0000000f00 */
.L_x_42:
[----:B------:R-:W-:Y:S01]  /*26d0*/  BSSY.RECONVERGENT B0, `(.L_x_8) ;  /* 0x000000c000007945 */ /* 0x000fe20003800200 */
[----:B0-----:R-:W-:-:S03]  /*26e0*/  MOV R2, 0xf149f2ca ;  /* 0xf149f2ca00027802 */ /* 0x001fc60000000f00 */
[----:B------:R-:W-:Y:S05]  /*26f0*/  @P1 BRA `(.L_x_9) ;  /* 0x0000000000241947 */ /* 0x000fea0003800000 */
[----:B------:R-:W0:Y:S01]  /*2700*/  S2R R2, SR_TID.X ;  /* 0x0000000000027919 */ /* 0x000e220000002100 */
[----:B------:R-:W2:Y:S01]  /*2710*/  S2UR UR6, SR_CgaCtaId ;  /* 0x00000000000679c3 */ /* 0x000ea20000008800 */
[----:B------:R-:W-:Y:S02]  /*2720*/  UMOV UR5, 0x400 ;  /* 0x0000040000057882 */ /* 0x000fe40000000000 */
[----:B--2---:R-:W-:Y:S01]  /*2730*/  ULEA UR5, UR6, UR5, 0x18 ;  /* 0x0000000506057291 */ /* 0x004fe2000f8ec0ff */
[----:B0-----:R-:W-:-:S04]  /*2740*/  LOP3.LUT R2, R2, 0x1f, RZ, 0xc0, !PT ;  /* 0x0000001f02027812 */ /* 0x001fc800078ec0ff */
[----:B------:R-:W-:-:S04]  /*2750*/  LEA R2, R0, R2, 0x4 ;  /* 0x0000000200027211 */ /* 0x000fc800078e20ff */
[----:B------:R-:W-:-:S06]  /*2760*/  LEA R2, R2, UR5, 0x2 ;  /* 0x0000000502027c11 */ /* 0x000fcc000f8e10ff */
[----:B------:R-:W0:Y:S02]  /*2770*/  LDS R2, [R2] ;  /* 0x0000000002027984 */ /* 0x000e240000000800 */
[----:B0-----:R-:W-:-:S07]  /*2780*/  FMUL R2, R2, UR7 ;  /* 0x0000000702027c20 */ /* 0x001fce0008400000 */
.L_x_9:
[----:B------:R-:W-:Y:S05]  /*2790*/  BSYNC.RECONVERGENT B0 ;  /* 0x0000000000007941 */ /* 0x000fea0003800200 */
.L_x_8:
[----:B------:R-:W0:Y:S01]  /*27a0*/  SHFL.BFLY PT, R3, R2, 0x10, 0x1f ;  /* 0x0e001f0002037f89 */ /* 0x000e2200000e0000 */
[----:B------:R-:W-:Y:S02]  /*27b0*/  PLOP3.LUT P0, PT, PT, PT, PT, 0x80, 0x8 ;  /* 0x000000000008781c */ /* 0x000fe40003f0f070 */
[----:B---3--:R-:W-:Y:S01]  /*27c0*/  IADD3 R231, PT, PT, R1, 0x80, RZ ;  /* 0x0000008001e77810 */ /* 0x008fe20007ffe0ff */
[----:B------:R-:W2:Y:S01]  /*27d0*/  S2R R236, SR_TID.X ;  /* 0x0000000000ec7919 */ /* 0x000ea20000002100 */
[----:B0-----:R-:W-:-:S05]  /*27e0*/  FMNMX R3, R3, R2, !PT ;  /* 0x0000000203037209 */ /* 0x001fca0007800000 */
[----:B------:R-:W0:Y:S01]  /*27f0*/  SHFL.BFLY PT, R228, R3, 0x8, 0x1f ;  /* 0x0d001f0003e47f89 */ /* 0x000e2200000e0000 */
[----:B--2---:R-:W-:-:S04]  /*2800*/  LOP3.LUT R229, R236, 0x1f, RZ, 0xc0, !PT ;  /* 0x0000001fece57812 */ /* 0x004fc800078ec0ff */
[----:B------:R-:W-:Y:S02]  /*2810*/  ISETP.GT.U32.AND P1, PT, R229, 0xf, PT ;  /* 0x0000000fe500780c */ /* 0x000fe40003f24070 */
[----:B0-----:R-:W-:-:S05]  /*2820*/  FMNMX R3, R3, R228, !PT ;  /* 0x000000e403037209 */ /* 0x001fca0007800000 */
[----:B------:R-:W0:Y:S02]  /*2830*/  SHFL.BFLY PT, R228, R3, 0x4, 0x1f ;  /* 0x0c801f0003e47f89 */ /* 0x000e2400000e0000 */
[----:B0-----:R-:W-:-:S05]  /*2840*/  FMNMX R3, R3, R228, !PT ;  /* 0x000000e403037209 */ /* 0x001fca0007800000 */
[----:B------:R-:W0:Y:S02]  /*2850*/  SHFL.BFLY PT, R228, R3, 0x2, 0x1f ;  /* 0x0c401f0003e47f89 */ /* 0x000e2400000e0000 */
[----:B0-----:R-:W-:-:S05]  /*2860*/  FMNMX R3, R3, R228, !PT ;  /* 0x000000e403037209 */ /* 0x001fca0007800000 */
[----:B------:R-:W0:Y:S02]  /*2870*/  SHFL.BFLY PT, R228, R3, 0x1, 0x1f ;  /* 0x0c201f0003e47f89 */ /* 0x000e2400000e0000 */
[----:B0-----:R-:W-:-:S05]  /*2880*/  FMNMX R3, R3, R228, !PT ;  /* 0x000000e403037209 */ /* 0x001fca0007800000 */
[----:B------:R-:W-:-:S04]  /*2890*/  @!P1 FADD R2, -R3, R2 ;  /* 0x0000000203029221 */ /* 0x000fc80000000100 */
[----:B------:R-:W-:-:S05]  /*28a0*/  @!P1 FMUL R2, R2, 1.4426950216293334961 ;  /* 0x3fb8aa3b02029820 */ /* 0x000fca0000400000 */
[----:B------:R-:W-:-:S04]  /*28b0*/  @!P1 FSETP.GEU.AND P2, PT, R2, -126, PT ;  /* 0xc2fc00000200980b */ /* 0x000fc80003f4e000 */
[----:B------:R-:W-:Y:S02]  /*28c0*/  @!P1 PLOP3.LUT P0, PT, P2, PT, PT, 0x80, 0x8 ;  /* 0x000000000008981c */ /* 0x000fe4000170f070 */
[----:B------:R-:W-:-:S11]  /*28d0*/  LOP3.LUT P2, RZ, R236, 0x1f, RZ, 0xc0, !PT ;  /* 0x0000001fecff7812 */ /* 0x000fd6000784c0ff */
[----:B------:R-:W-:-:S04]  /*28e0*/  @!P0 FMUL R2, R2, 0.5 ;  /* 0x3f00000002028820 */ /* 0x000fc80000400000 */
[----:B------:R0:W2:Y:S02]  /*28f0*/  @!P1 MUFU.EX2 R228, R2 ;  /* 0x0000000200e49308 */ /* 0x0000a40000000800 */
[----:B0-----:R-:W-:Y:S01]  /*2900*/  MOV R2, RZ ;  /* 0x000000ff00027202 */ /* 0x001fe20000000f00 */
[----:B--2---:R-:W-:-:S05]  /*2910*/  @!P0 FMUL R228, R228, R228 ;  /* 0x000000e4e4e48220 */ /* 0x004fca0000400000 */
[----:B------:R-:W-:-:S05]  /*2920*/  @!P1 MOV R2, R228 ;  /* 0x000000e400029202 */ /* 0x000fca0000000f00 */
[----:B------:R-:W0:Y:S02]  /*2930*/  SHFL.BFLY PT, R228, R2, 0x10, 0x1f ;  /* 0x0e001f0002e47f89 */ /* 0x000e2400000e0000 */
[----:B0-----:R-:W-:-:S05]  /*2940*/  FADD R228, R228, R2 ;  /* 0x00000002e4e47221 */ /* 0x001fca0000000000 */
[----:B------:R-:W0:Y:S02]  /*2950*/  SHFL.BFLY PT, R229, R228, 0x8, 0x1f ;  /* 0x0d001f00e4e57f89 */ /* 0x000e2400000e0000 */
[----:B0-----:R-:W-:-:S05]  /*2960*/  FADD R229, R228, R229 ;  /* 0x000000e5e4e57221 */ /* 0x001fca0000000000 */
[----:B------:R-:W0:Y:S02]  /*2970*/  SHFL.BFLY PT, R228, R229, 0x4, 0x1f ;  /* 0x0c801f00e5e47f89 */ /* 0x000e2400000e0000 */
[----:B0-----:R-:W-:-:S05]  /*2980*/  FADD R228, R229, R228 ;  /* 0x000000e4e5e47221 */ /* 0x001fca0000000000 */
[----:B------:R-:W0:Y:S02]  /*2990*/  SHFL.BFLY PT, R229, R228, 0x2, 0x1f ;  /* 0x0c401f00e4e57f89 */ /* 0x000e2400000e0000 */
[----:B0-----:R-:W-:-:S05]  /*29a0*/  FADD R229, R228, R229 ;  /* 0x000000e5e4e57221 */ /* 0x001fca0000000000 */
[----:B------:R-:W0:Y:S02]  /*29b0*/  SHFL.BFLY PT, R228, R229, 0x1, 0x1f ;  /* 0x0c201f00e5e47f89 */ /* 0x000e2400000e0000 */
[----:B0-----:R-:W-:Y:S01]  /*29c0*/  FADD R228, R229, R228 ;  /* 0x000000e4e5e47221 */ /* 0x001fe20000000000 */
[----:B------:R-:W-:-:S05]  /*29d0*/  @!P2 LEA R229, R0, R1, 0x2 ;  /* 0x0000000100e5a211 */ /* 0x000fca00078e10ff */
[----:B------:R0:W-:Y:S04]  /*29e0*/  @!P2 STL [R229], R3 ;  /* 0x00000003e500a387 */ /* 0x0001e80000100800 */
[----:B------:R2:W-:Y:S01]  /*29f0*/  @!P2 STL [R229+0x40], R228 ;  /* 0x000040e4e500a387 */ /* 0x0005e20000100800 */
[----:B0-----:R-:W-:-:S05]  /*2a00*/  @!P2 LEA R3, R0, R231, 0x6 ;  /* 0x000000e70003a211 */ /* 0x001fca00078e30ff */
[----:B--2---:R0:W5:Y:S01]  /*2a10*/  @!P2 LDL R228, [R3] ;  /* 0x0000000003e4a983 */ /* 0x0041620000100800 */
[----:B------:R-:W-:Y:S01]  /*2a20*/  BSSY.RECONVERGENT B0, `(.L_x_10) ;  /* 0x000000c000007945 */ /* 0x000fe20003800200 */
[----:B------:R-:W-:-:S03]  /*2a30*/  MOV R229, RZ ;  /* 0x000000ff00e57202 */ /* 0x000fc60000000f00 */
[----:B------:R-:W-:Y:S05]  /*2a40*/  @P1 BRA `(.L_x_11) ;  /* 0x0000000000241947 */ /* 0x000fea0003800000 */
[----:B------:R-:W2:Y:S01]  /*2a50*/  S2UR UR6, SR_CgaCtaId ;  /* 0x00000000000679c3 */ /* 0x000ea20000008800 */
[----:B------:R-:W-:Y:S01]  /*2a60*/  UMOV UR5, 0x400 ;  /* 0x0000040000057882 */ /* 0x000fe20000000000 */
[----:B------:R-:W-:Y:S01]  /*2a70*/  SHF.L.U32 R229, R236, 0x5, RZ ;  /* 0x00000005ece57819 */ /* 0x000fe200000006ff */
[----:B------:R-:W-:-:S03]  /*2a80*/  UIADD3 UR5, UPT, UPT, UR5, 0x400, URZ ;  /* 0x0000040005057890 */ /* 0x000fc6000fffe0ff */
[----:B------:R-:W-:Y:S01]  /*2a90*/  LOP3.LUT R229, R229, 0x3e0, RZ, 0xc0, !PT ;  /* 0x000003e0e5e57812 */ /* 0x000fe200078ec0ff */
[----:B--2---:R-:W-:-:S09]  /*2aa0*/  ULEA UR5, UR6, UR5, 0x18 ;  /* 0x0000000506057291 */ /* 0x004fd2000f8ec0ff */
[----:B------:R-:W2:Y:S02]  /*2ab0*/  LDS.U16 R229, [R229+UR5] ;  /* 0x00000005e5e57984 */ /* 0x000ea40008000400 */
[----:B--2---:R-:W-:-:S05]  /*2ac0*/  HADD2.F32 R229, -RZ, R229.H0_H0 ;  /* 0x200000e5ffe57230 */ /* 0x004fca0000004100 */
[----:B------:R-:W-:-:S07]  /*2ad0*/  FMUL R229, R229, R2 ;  /* 0x00000002e5e57220 */ /* 0x000fce0000400000 */
.L_x_11:
[----:B------:R-:W-:Y:S05]  /*2ae0*/  BSYNC.RECONVERGENT B0 ;  /* 0x0000000000007941 */ /* 0x000fea0003800200 */
.L_x_10:
[----:B------:R-:W2:Y:S02]  /*2af0*/  SHFL.BFLY PT, R230, R229, 0x10, 0x1f ;  /* 0x0e001f00e5e67f89 */ /* 0x000ea400000e0000 */
[----:B--2---:R-:W-:-:S05]  /*2b00*/  FADD R230, R230, R229 ;  /* 0x000000e5e6e67221 */ /* 0x004fca0000000000 */
[----:B------:R-:W2:Y:S02]  /*2b10*/  SHFL.BFLY PT, R229, R230, 0x8, 0x1f ;  /* 0x0d001f00e6e57f89 */ /* 0x000ea400000e0000 */
[----:B--2---:R-:W-:-:S05]  /*2b20*/  FADD R229, R230, R229 ;  /* 0x000000e5e6e57221 */ /* 0x004fca0000000000 */
[----:B------:R-:W2:Y:S02]  /*2b30*/  SHFL.BFLY PT, R230, R229, 0x4, 0x1f ;  /* 0x0c801f00e5e67f89 */ /* 0x000ea400000e0000 */
[----:B--2---:R-:W-:-:S05]  /*2b40*/  FADD R230, R229, R230 ;  /* 0x000000e6e5e67221 */ /* 0x004fca0000000000 */
[----:B------:R-:W2:Y:S02]  /*2b50*/  SHFL.BFLY PT, R229, R230, 0x2, 0x1f ;  /* 0x0c401f00e6e57f89 */ /* 0x000ea400000e0000 */
[----:B--2---:R-:W-:-:S05]  /*2b60*/  FADD R229, R230, R229 ;  /* 0x000000e5e6e57221 */ /* 0x004fca0000000000 */
[----:B------:R-:W2:Y:S02]  /*2b70*/  SHFL.BFLY PT, R230, R229, 0x1, 0x1f ;  /* 0x0c201f00e5e67f89 */ /* 0x000ea400000e0000 */
[----:B--2---:R-:W-:-:S04]  /*2b80*/  FADD R230, R229, R230 ;  /* 0x000000e6e5e67221 */ /* 0x004fc80000000000 */
[----:B-----5:R-:W-:-:S05]  /*2b90*/  @!P2 FADD R228, R230, R228 ;  /* 0x000000e4e6e4a221 */ /* 0x020fca0000000000 */
[----:B------:R0:W-:Y:S02]  /*2ba0*/  @!P2 STL [R3], R228 ;  /* 0x000000e40300a387 */ /* 0x0001e40000100800 */
[----:B0-----:R-:W-:-:S05]  /*2bb0*/  @!P2 LEA R3, R0, R231, 0x6 ;  /* 0x000000e70003a211 */ /* 0x001fca00078e30ff */
[----:B------:R0:W5:Y:S01]  /*2bc0*/  @!P2 LDL R228, [R3+0x4] ;  /* 0x0000040003e4a983 */ /* 0x0001620000100800 */
        /* <DEDUP_REMOVED lines=9> */
[----:B------:R-:W2:Y:S02]  /*2c60*/  LDS.U16 R229, [R229+UR5+0x2] ;  /* 0x00000205e5e57984 */ /* 0x000ea40008000400 */
[----:B--2---:R-:W-:-:S05]  /*2c70*/  HADD2.F32 R229, -RZ, R229.H0_H0 ;  /* 0x200000e5ffe57230 */ /* 0x004fca0000004100 */
[----:B------:R-:W-:-:S07]  /*2c80*/  FMUL R229, R229, R2 ;  /* 0x00000002e5e57220 */ /* 0x000fce0000400000 */
.L_x_13:
[----:B------:R-:W-:Y:S05]  /*2c90*/  BSYNC.RECONVERGENT B0 ;  /* 0x0000000000007941 */ /* 0x000fea0003800200 */
.L_x_12:
        /* <DEDUP_REMOVED lines=11> */
[----:B------:R0:W-:Y:S02]  /*2d50*/  @!P2 STL [R3+0x4], R228 ;  /* 0x000004e40300a387 */ /* 0x0001e40000100800 */
        /* <DEDUP_REMOVED lines=14> */
.L_x_15:
[----:B------:R-:W-:Y:S05]  /*2e40*/  BSYNC.RECONVERGENT B0 ;  /* 0x0000000000007941 */ /* 0x000fea0003800200 */
.L_x_14:
        /* <DEDUP_REMOVED lines=26> */
.L_x_17:
[----:B------:R-:W-:Y:S05]  /*2ff0*/  BSYNC.RECONVERGENT B0 ;  /* 0x0000000000007941 */ /* 0x000fea0003800200 */
.L_x_16:
        /* <DEDUP_REMOVED lines=26> */
.L_x_19:
[----:B------:R-:W-:Y:S05]  /*31a0*/  BSYNC.RECONVERGENT B0 ;  /* 0x0000000000007941 */ /* 0x000fea0003800200 */
.L_x_18:
        /* <DEDUP_REMOVED lines=26> */
.L_x_21:
[----:B------:R-:W-:Y:S05]  /*3350*/  BSYNC.RECONVERGENT B0 ;  /* 0x0000000000007941 */ /* 0x000fea0003800200 */
.L_x_20:
        /* <DEDUP_REMOVED lines=26> */
.L_x_23:
[----:B------:R-:W-:Y:S05]  /*3500*/  BSYNC.RECONVERGENT B0 ;  /* 0x0000000000007941 */ /* 0x000fea0003800200 */
.L_x_22:
        /* <DEDUP_REMOVED lines=26> */
.L_x_25:
[----:B------:R-:W-:Y:S05]  /*36b0*/  BSYNC.RECONVERGENT B0 ;  /* 0x0000000000007941 */ /* 0x000fea0003800200 */
.L_x_24:
        /* <DEDUP_REMOVED lines=26> */
.L_x_27:
[----:B------:R-:W-:Y:S05]  /*3860*/  BSYNC.RECONVERGENT B0 ;  /* 0x0000000000007941 */ /* 0x000fea0003800200 */
.L_x_26:
        /* <DEDUP_REMOVED lines=26> */
.L_x_29:
[----:B------:R-:W-:Y:S05]  /*3a10*/  BSYNC.RECONVERGENT B0 ;  /* 0x0000000000007941 */ /* 0x000fea0003800200 */
.L_x_28:
        /* <DEDUP_REMOVED lines=26> */
.L_x_31:
[----:B------:R-:W-:Y:S05]  /*3bc0*/  BSYNC.RECONVERGENT B0 ;  /* 0x0000000000007941 */ /* 0x000fea0003800200 */
.L_x_30:
        /* <DEDUP_REMOVED lines=26> */
.L_x_33:
[----:B------:R-:W-:Y:S05]  /*3d70*/  BSYNC.RECONVERGENT B0 ;  /* 0x0000000000007941 */ /* 0x000fea0003800200 */
.L_x_32:
        /* <DEDUP_REMOVED lines=26> */
.L_x_35:
[----:B------:R-:W-:Y:S05]  /*3f20*/  BSYNC.RECONVERGENT B0 ;  /* 0x0000000000007941 */ /* 0x000fea0003800200 */
.L_x_34:
        /* <DEDUP_REMOVED lines=26> */
.L_x_37:
[----:B------:R-:W-:Y:S05]  /*40d0*/  BSYNC.RECONVERGENT B0 ;  /* 0x0000000000007941 */ /* 0x000fea0003800200 */
.L_x_36:
        /* <DEDUP_REMOVED lines=26> */
.L_x_39:
[----:B------:R-:W-:Y:S05]  /*4280*/  BSYNC.RECONVERGENT B0 ;  /* 0x0000000000007941 */ /* 0x000fea0003800200 */
.L_x_38:
[----:B------:R-:W2:Y:S01]  /*4290*/  SHFL.BFLY PT, R230, R229, 0x10, 0x1f ;  /* 0x0e001f00e5e67f89 */ /* 0x000ea200000e0000 */
[----:B------:R-:W-:Y:S01]  /*42a0*/  BSSY.RECONVERGENT B0, `(.L_x_40) ;  /* 0x0000017000007945 */ /* 0x000fe20003800200 */
        /* <DEDUP_REMOVED lines=11> */
[----:B0-----:R-:W-:Y:S01]  /*4360*/  MOV R3, RZ ;  /* 0x000000ff00037202 */ /* 0x001fe20000000f00 */
[----:B------:R-:W-:Y:S06]  /*4370*/  @P1 BRA `(.L_x_41) ;  /* 0x0000000000241947 */ /* 0x000fec0003800000 */
[----:B------:R-:W0:Y:S01]  /*4380*/  S2UR UR6, SR_CgaCtaId ;  /* 0x00000000000679c3 */ /* 0x000e220000008800 */
[----:B------:R-:W-:Y:S01]  /*4390*/  UMOV UR5, 0x400 ;  /* 0x0000040000057882 */ /* 0x000fe20000000000 */
[----:B------:R-:W-:Y:S01]  /*43a0*/  SHF.L.U32 R3, R236, 0x5, RZ ;  /* 0x00000005ec037819 */ /* 0x000fe200000006ff */
[----:B------:R-:W-:-:S03]  /*43b0*/  UIADD3 UR5, UPT, UPT, UR5, 0x400, URZ ;  /* 0x0000040005057890 */ /* 0x000fc6000fffe0ff */
[----:B------:R-:W-:Y:S01]  /*43c0*/  LOP3.LUT R3, R3, 0x3e0, RZ, 0xc0, !PT ;  /* 0x000003e003037812 */ /* 0x000fe200078ec0ff */
[----:B0-----:R-:W-:-:S09]  /*43d0*/  ULEA UR5, UR6, UR5, 0x18 ;  /* 0x0000000506057291 */ /* 0x001fd2000f8ec0ff */
[----:B------:R-:W0:Y:S02]  /*43e0*/  LDS.U16 R3, [R3+UR5+0x1e] ;  /* 0x00001e0503037984 */ /* 0x000e240008000400 */
[----:B0-----:R-:W-:-:S05]  /*43f0*/  HADD2.F32 R3, -RZ, R3.H0_H0 ;  /* 0x20000003ff037230 */ /* 0x001fca0000004100 */
[----:B------:R-:W-:-:S07]  /*4400*/  FMUL R3, R3, R2 ;  /* 0x0000000203037220 */ /* 0x000fce0000400000 */
.L_x_41:
[----:B------:R-:W-:Y:S05]  /*4410*/  BSYNC.RECONVERGENT B0 ;  /* 0x0000000000007941 */ /* 0x000fea0003800200 */
.L_x_40:
        /* <DEDUP_REMOVED lines=11> */
[----:B------:R-:W2:Y:S01]  /*44d0*/  @!P2 LDL R228, [R2+0x3c] ;  /* 0x00003c0002e4a983 */ /* 0x000ea20000100800 */
[----:B------:R-:W-:-:S04]  /*44e0*/  IADD3 R0, PT, PT, R0, 0x1, RZ ;  /* 0x0000000100007810 */ /* 0x000fc80007ffe0ff */
[----:B------:R-:W-:Y:S01]  /*44f0*/  ISETP.NE.AND P0, PT, R0, 0x10, PT ;  /* 0x000000100000780c */ /* 0x000fe20003f05270 */
[----:B--2---:R-:W-:-:S05]  /*4500*/  @!P2 FADD R3, R3, R228 ;  /* 0x000000e40303a221 */ /* 0x004fca0000000000 */
[----:B------:R0:W-:Y:S07]  /*4510*/  @!P2 STL [R2+0x3c], R3 ;  /* 0x00003c030200a387 */ /* 0x0001ee0000100800 */
[----:B------:R-:W-:Y:S05]  /*4520*/  @P0 BRA `(.L_x_42) ;  /* 0xffffffe000680947 */ /* 0x000fea000383ffff */
[----:B------:R-:W-:Y:S04]  /*4530*/  BSSY.RECONVERGENT B0, `(.L_x_43) ;  /* 0x000048b000007945 */ /* 0x000fe80003800200 */
[----:B------:R-:W-:Y:S05]  /*4540*/  @P2 BRA `(.L_x_44) ;  /* 0x0000004800242947 */ /* 0x000fea0003800000 */
[----:B------:R-:W2:Y:S04]  /*4550*/  LDL.128 R240, [R1+0x40] ;  /* 0x0000400001f07983 */ /* 0x000ea80000100c00 */
[----:B------:R3:W5:Y:S01]  /*4560*/  LDL.128 R228, [R1] ;  /* 0x0000000001e47983 */ /* 0x0007620000100c00 */
[----:B------:R-:W-:Y:S01]  /*4570*/  BSSY.RECONVERGENT B1, `(.L_x_45) ;  /* 0x0000045000017945 */ /* 0x000fe20003800200 */
[----:B--2---:R-:W-:-:S13]  /*4580*/  FSETP.GTU.AND P0, PT, R240, RZ, PT ;  /* 0x000000fff000720b */ /* 0x004fda0003f0c000 */
[----:B---3--:R-:W-:Y:S05]  /*4590*/  @!P0 BRA `(.L_x_46) ;  /* 0x0000000400088947 */ /* 0x008fea0003800000 */
[----:B------:R-:W2:Y:S04]  /*45a0*/  LDL R236, [R1+0x544] ;  /* 0x0005440001ec7983 */ /* 0x000ea80000100800 */
[----:B------:R3:W4:Y:S01]  /*45b0*/  LDL R237, [R1+0x54c] ;  /* 0x00054c0001ed7983 */ /* 0x0007220000100800 */
[----:B--2---:R-:W-:-:S13]  /*45c0*/  FSETP.NEU.AND P0, PT, R236, -1.00000001504746621988e+30, PT ;  /* 0xf149f2caec00780b */ /* 0x004fda0003f0d000 */
[----:B------:R3:W5:Y:S04]  /*45d0*/  @!P0 LDL.128 R12, [R1+0x80] ;  /* 0x00008000010c8983 */ /* 0x0007680000100c00 */
[----:B------:R3:W5:Y:S04]  /*45e0*/  @!P0 LDL.128 R8, [R1+0x90] ;  /* 0x0000900001088983 */ /* 0x0007680000100c00 */
[----:B------:R3:W5:Y:S04]  /*45f0*/  @!P0 LDL.128 R4, [R1+0xa0] ;  /* 0x0000a00001048983 */ /* 0x0007680000100c00 */
[----:B------:R3:W5:Y:S02]  /*4600*/  @!P0 LDL.128 R232, [R1+0xb0] ;  /* 0x0000b00001e88983 */ /* 0x0007640000100c00 */
[----:B-----5:R-:W-:-:S02]  /*4610*/  @!P0 MOV R236, R228 ;  /* 0x000000e400ec8202 */ /* 0x020fc40000000f00 */
[----:B----4-:R-:W-:-:S03]  /*4620*/  @!P0 MOV R237, R240 ;  /* 0x000000f000ed8202 */ /* 0x010fc60000000f00 */
[----:B------:R3:W-:Y:S04]  /*4630*/  @!P0 STL [R1+0x544], R236 ;  /* 0x000544ec01008387 */ /* 0x0007e80000100800 */
[----:B------:R3:W-:Y:S01]  /*4640*/  @!P0 STL [R1+0x54c], R237 ;  /* 0x00054ced01008387 */ /* 0x0007e20000100800 */
[----:B------:R-:W-:Y:S05]  /*4650*/  @!P0 BRA `(.L_x_46) ;  /* 0x0000000000d88947 */ /* 0x000fea0003800000 */
[----:B0-----:R-:W-:Y:S01]  /*4660*/  FMNMX R3, R236, R228, !PT ;  /* 0x000000e4ec037209 */ /* 0x001fe20007800000 */
[----:B------:R-:W2:Y:S01]  /*4670*/  LDL.128 R248, [R1+0x90] ;  /* 0x0000900001f87983 */ /* 0x000ea20000100c00 */
[----:B------:R-:W-:-:S03]  /*4680*/  MOV R244, R237 ;  /* 0x000000ed00f47202 */ /* 0x000fc60000000f00 */
[--C-:B------:R-:W-:Y:S01]  /*4690*/  FADD R2, R236, -R3.reuse ;  /* 0x80000003ec027221 */ /* 0x100fe20000000000 */
[----:B------:R-:W-:Y:S01]  /*46a0*/  FADD R0, R228, -R3 ;  /* 0x80000003e4007221 */ /* 0x000fe20000000000 */
[----:B-1-3--:R-:W3:Y:S02]  /*46b0*/  LDL.128 R236, [R1+0x80] ;  /* 0x0000800001ec7983 */ /* 0x00aee40000100c00 */
[----:B------:R-:W-:Y:S01]  /*46c0*/  FMUL R2, R2, 1.4426950216293334961 ;  /* 0x3fb8aa3b02027820 */ /* 0x000fe20000400000 */
[----:B------:R-:W-:-:S04]  /*46d0*/  FMUL R0, R0, 1.4426950216293334961 ;  /* 0x3fb8aa3b00007820 */ /* 0x000fc80000400000 */
[----:B------:R-:W-:Y:S02]  /*46e0*/  FSETP.GEU.AND P0, PT, R2, -126, PT ;  /* 0xc2fc00000200780b */ /* 0x000fe40003f0e000 */
[----:B------:R-:W-:-:S11]  /*46f0*/  FSETP.GEU.AND P1, PT, R0, -126, PT ;  /* 0xc2fc00000000780b */ /* 0x000fd60003f2e000 */
[----:B------:R-:W-:Y:S02]  /*4700*/  @!P0 FMUL R2, R2, 0.5 ;  /* 0x3f00000002028820 */ /* 0x000fe40000400000 */
[----:B------:R-:W-:-:S04]  /*4710*/  @!P1 FMUL R0, R0, 0.5 ;  /* 0x3f00000000009820 */ /* 0x000fc80000400000 */
[----:B------:R-:W0:Y:S08]  /*4720*/  MUFU.EX2 R2, R2 ;  /* 0x0000000200027308 */ /* 0x000e300000000800 */
[----:B------:R-:W1:Y:S01]  /*4730*/  MUFU.EX2 R0, R0 ;  /* 0x0000000000007308 */ /* 0x000e620000000800 */
[----:B0-----:R-:W-:Y:S01]  /*4740*/  @!P0 FMUL R2, R2, R2 ;  /* 0x0000000202028220 */ /* 0x001fe20000400000 */
[----:B-1----:R-:W-:-:S04]  /*4750*/  @!P1 FMUL R0, R0, R0 ;  /* 0x0000000000009220 */ /* 0x002fc80000400000 */
[----:B------:R-:W-:-:S04]  /*4760*/  FMUL R228, R240, R0 ;  /* 0x00000000f0e47220 */ /* 0x000fc80000400000 */
[----:B------:R-:W-:-:S05]  /*4770*/  FFMA R244, R244, R2, R228 ;  /* 0x00000002f4f47223 */ /* 0x000fca00000000e4 */
[----:B------:R0:W-:Y:S04]  /*4780*/  STL [R1+0x54c], R244 ;  /* 0x00054cf401007387 */ /* 0x0001e80000100800 */
[----:B0-----:R-:W4:Y:S01]  /*4790*/  LDL.128 R244, [R1+0xa0] ;  /* 0x0000a00001f47983 */ /* 0x001f220000100c00 */
[-C--:B---3--:R-:W-:Y:S01]  /*47a0*/  FMUL R228, R236, R0.reuse ;  /* 0x00000000ece47220 */ /* 0x088fe20000400000 */
[-C--:B------:R-:W-:Y:S01]  /*47b0*/  FMUL R237, R237, R0.reuse ;  /* 0x00000000eded7220 */ /* 0x080fe20000400000 */
[----:B------:R-:W-:Y:S02]  /*47c0*/  FMUL R239, R239, R0 ;  /* 0x00000000efef7220 */ /* 0x000fe40000400000 */
[----:B------:R-:W-:Y:S01]  /*47d0*/  FFMA R12, R12, R2, R228 ;  /* 0x000000020c0c7223 */ /* 0x000fe200000000e4 */
[----:B------:R-:W-:Y:S01]  /*47e0*/  FMUL R228, R238, R0 ;  /* 0x00000000eee47220 */ /* 0x000fe20000400000 */
[-C--:B------:R-:W-:Y:S01]  /*47f0*/  FFMA R13, R13, R2.reuse, R237 ;  /* 0x000000020d0d7223 */ /* 0x080fe200000000ed */
[----:B------:R-:W-:-:S02]  /*4800*/  FFMA R15, R15, R2, R239 ;  /* 0x000000020f0f7223 */ /* 0x000fc400000000ef */
[----:B------:R-:W3:Y:S01]  /*4810*/  LDL.128 R236, [R1+0xb0] ;  /* 0x0000b00001ec7983 */ /* 0x000ee20000100c00 */
[----:B------:R-:W-:Y:S01]  /*4820*/  FFMA R14, R14, R2, R228 ;  /* 0x000000020e0e7223 */ /* 0x000fe200000000e4 */
[----:B--2---:R-:W-:Y:S02]  /*4830*/  FMUL R228, R248, R0 ;  /* 0x00000000f8e47220 */ /* 0x004fe40000400000 */
[----:B------:R2:W-:Y:S02]  /*4840*/  STL [R1+0x544], R3 ;  /* 0x0005440301007387 */ /* 0x0005e40000100800 */
[----:B------:R-:W-:Y:S01]  /*4850*/  FFMA R8, R8, R2, R228 ;  /* 0x0000000208087223 */ /* 0x000fe200000000e4 */
[----:B------:R-:W-:-:S04]  /*4860*/  FMUL R228, R249, R0 ;  /* 0x00000000f9e47220 */ /* 0x000fc80000400000 */
[----:B------:R-:W-:Y:S01]  /*4870*/  FFMA R9, R9, R2, R228 ;  /* 0x0000000209097223 */ /* 0x000fe200000000e4 */
[----:B------:R-:W-:-:S04]  /*4880*/  FMUL R228, R250, R0 ;  /* 0x00000000fae47220 */ /* 0x000fc80000400000 */
[----:B------:R-:W-:Y:S01]  /*4890*/  FFMA R10, R10, R2, R228 ;  /* 0x000000020a0a7223 */ /* 0x000fe200000000e4 */
[----:B------:R-:W-:-:S04]  /*48a0*/  FMUL R228, R251, R0 ;  /* 0x00000000fbe47220 */ /* 0x000fc80000400000 */
[----:B------:R-:W-:Y:S01]  /*48b0*/  FFMA R11, R11, R2, R228 ;  /* 0x000000020b0b7223 */ /* 0x000fe200000000e4 */
[-C--:B----4-:R-:W-:Y:S01]  /*48c0*/  FMUL R244, R244, R0.reuse ;  /* 0x00000000f4f47220 */ /* 0x090fe20000400000 */
[-C--:B------:R-:W-:Y:S01]  /*48d0*/  FMUL R245, R245, R0.reuse ;  /* 0x00000000f5f57220 */ /* 0x080fe20000400000 */
[-C--:B------:R-:W-:Y:S01]  /*48e0*/  FMUL R246, R246, R0.reuse ;  /* 0x00000000f6f67220 */ /* 0x080fe20000400000 */
[----:B------:R-:W-:Y:S01]  /*48f0*/  FMUL R240, R247, R0 ;  /* 0x00000000f7f07220 */ /* 0x000fe20000400000 */
[-C--:B------:R-:W-:Y:S01]  /*4900*/  FFMA R4, R4, R2.reuse, R244 ;  /* 0x0000000204047223 */ /* 0x080fe200000000f4 */
[-C--:B------:R-:W-:Y:S01]  /*4910*/  FFMA R5, R5, R2.reuse, R245 ;  /* 0x0000000205057223 */ /* 0x080fe200000000f5 */
[-C--:B------:R-:W-:Y:S01]  /*4920*/  FFMA R6, R6, R2.reuse, R246 ;  /* 0x0000000206067223 */ /* 0x080fe200000000f6 */
[----:B------:R-:W-:Y:S01]  /*4930*/  FFMA R7, R7, R2, R240 ;  /* 0x0000000207077223 */ /* 0x000fe200000000f0 */
[-C--:B---3--:R-:W-:Y:S01]  /*4940*/  FMUL R236, R236, R0.reuse ;  /* 0x00000000ecec7220 */ /* 0x088fe20000400000 */
[-C--:B------:R-:W-:Y:S01]  /*4950*/  FMUL R237, R237, R0.reuse ;  /* 0x00000000eded7220 */ /* 0x080fe20000400000 */
[-C--:B------:R-:W-:Y:S01]  /*4960*/  FMUL R228, R238, R0.reuse ;  /* 0x00000000eee47220 */ /* 0x080fe20000400000 */
[----:B------:R-:W-:Y:S01]  /*4970*/  FMUL R0, R239, R0 ;  /* 0x00000000ef007220 */ /* 0x000fe20000400000 */
[-C--:B------:R-:W-:Y:S01]  /*4980*/  FFMA R232, R232, R2.reuse, R236 ;  /* 0x00000002e8e87223 */ /* 0x080fe200000000ec */
[-C--:B------:R-:W-:Y:S01]  /*4990*/  FFMA R233, R233, R2.reuse, R237 ;  /* 0x00000002e9e97223 */ /* 0x080fe200000000ed */
[-C--:B------:R-:W-:Y:S01]  /*49a0*/  FFMA R234, R234, R2.reuse, R228 ;  /* 0x00000002eaea7223 */ /* 0x080fe200000000e4 */
[----:B--2---:R-:W-:-:S07]  /*49b0*/  FFMA R235, R235, R2, R0 ;  /* 0x00000002ebeb7223 */ /* 0x004fce0000000000 */
.L_x_46:
[----:B------:R-:W-:Y:S05]  /*49c0*/  BSYNC.RECONVERGENT B1 ;  /* 0x0000000000017941 */ /* 0x000fea0003800200 */
.L_x_45:
[----:B------:R-:W-:Y:S01]  /*49d0*/  FSETP.GTU.AND P0, PT, R241, RZ, PT ;  /* 0x000000fff100720b */ /* 0x000fe20003f0c000 */
[----:B------:R-:W-:-:S12]  /*49e0*/  BSSY.RECONVERGENT B1, `(.L_x_47) ;  /* 0x0000042000017945 */ /* 0x000fd80003800200 */
[----:B------:R-:W-:Y:S05]  /*49f0*/  @!P0 BRA `(.L_x_48) ;  /* 0x0000000400008947 */ /* 0x000fea0003800000 */
[----:B0-----:R-:W2:Y:S02]  /*4a00*/  LDL R2, [R1+0x528] ;  /* 0x0005280001027983 */ /* 0x001ea40000100800 */
[----:B--2---:R-:W-:-:S13]  /*4a10*/  FSETP.NEU.AND P0, PT, R2, -1.00000001504746621988e+30, PT ;  /* 0xf149f2ca0200780b */ /* 0x004fda0003f0d000 */
[----:B------:R-:W-:Y:S05]  /*4a20*/  @!P0 BRA `(.L_x_49) ;  /* 0x0000000000dc8947 */ /* 0x000fea0003800000 */
[----:B---3--:R-:W2:Y:S01]  /*4a30*/  LDL.LU R236, [R1+0x550] ;  /* 0x0005500001ec7983 */ /* 0x008ea20000300800 */
[----:B-----5:R-:W-:-:S03]  /*4a40*/  FMNMX R3, R2, R229, !PT ;  /* 0x000000e502037209 */ /* 0x020fc60007800000 */
[----:B------:R-:W3:Y:S02]  /*4a50*/  LDL.128 R244, [R1+0xc0] ;  /* 0x0000c00001f47983 */ /* 0x000ee40000100c00 */
[----:B------:R-:W-:Y:S01]  /*4a60*/  FADD R0, -R3, R229 ;  /* 0x000000e503007221 */ /* 0x000fe20000000100 */
[----:B------:R-:W-:Y:S01]  /*4a70*/  FADD R2, R2, -R3 ;  /* 0x8000000302027221 */ /* 0x000fe20000000000 */
[----:B------:R-:W4:Y:S02]  /*4a80*/  LDL.128 R248, [R1+0xe0] ;  /* 0x0000e00001f87983 */ /* 0x000f240000100c00 */
        /* <DEDUP_REMOVED lines=8> */
[----:B0-----:R-:W-:-:S04]  /*4b10*/  @!P1 FMUL R0, R0, R0 ;  /* 0x0000000000009220 */ /* 0x001fc80000400000 */
[----:B------:R-:W-:Y:S01]  /*4b20*/  FMUL R228, R0, R241 ;  /* 0x000000f100e47220 */ /* 0x000fe20000400000 */
[----:B-1----:R-:W-:-:S04]  /*4b30*/  @!P0 FMUL R2, R2, R2 ;  /* 0x0000000202028220 */ /* 0x002fc80000400000 */
[----:B--2---:R-:W-:-:S05]  /*4b40*/  FFMA R236, R236, R2, R228 ;  /* 0x00000002ecec7223 */ /* 0x004fca00000000e4 */
[----:B------:R0:W-:Y:S04]  /*4b50*/  STL [R1+0x550], R236 ;  /* 0x000550ec01007387 */ /* 0x0001e80000100800 */
[----:B0-----:R-:W2:Y:S01]  /*4b60*/  LDL.128 R236, [R1+0xd0] ;  /* 0x0000d00001ec7983 */ /* 0x001ea20000100c00 */
[C---:B---3--:R-:W-:Y:S01]  /*4b70*/  FMUL R228, R0.reuse, R244 ;  /* 0x000000f400e47220 */ /* 0x048fe20000400000 */
[----:B------:R-:W-:-:S03]  /*4b80*/  FMUL R229, R0, R245 ;  /* 0x000000f500e57220 */ /* 0x000fc60000400000 */
[-C--:B------:R-:W-:Y:S01]  /*4b90*/  FFMA R224, R224, R2.reuse, R228 ;  /* 0x00000002e0e07223 */ /* 0x080fe200000000e4 */
[----:B------:R-:W-:Y:S01]  /*4ba0*/  FFMA R225, R225, R2, R229 ;  /* 0x00000002e1e17223 */ /* 0x000fe200000000e5 */
[C---:B------:R-:W-:Y:S01]  /*4bb0*/  FMUL R228, R0.reuse, R246 ;  /* 0x000000f600e47220 */ /* 0x040fe20000400000 */
[----:B------:R-:W-:Y:S02]  /*4bc0*/  FMUL R229, R0, R247 ;  /* 0x000000f700e57220 */ /* 0x000fe40000400000 */
[----:B------:R-:W3:Y:S01]  /*4bd0*/  LDL.128 R244, [R1+0xf0] ;  /* 0x0000f00001f47983 */ /* 0x000ee20000100c00 */
[----:B------:R-:W-:-:S03]  /*4be0*/  FFMA R226, R226, R2, R228 ;  /* 0x00000002e2e27223 */ /* 0x000fc600000000e4 */
[----:B------:R0:W-:Y:S01]  /*4bf0*/  STL [R1+0x528], R3 ;  /* 0x0005280301007387 */ /* 0x0001e20000100800 */
[----:B------:R-:W-:Y:S01]  /*4c00*/  FFMA R227, R227, R2, R229 ;  /* 0x00000002e3e37223 */ /* 0x000fe200000000e5 */
[----:B----4-:R-:W-:-:S04]  /*4c10*/  FMUL R240, R0, R248 ;  /* 0x000000f800f07220 */ /* 0x010fc80000400000 */
[----:B------:R-:W-:Y:S01]  /*4c20*/  FFMA R216, R216, R2, R240 ;  /* 0x00000002d8d87223 */ /* 0x000fe200000000f0 */
[----:B--2---:R-:W-:-:S04]  /*4c30*/  FMUL R228, R0, R236 ;  /* 0x000000ec00e47220 */ /* 0x004fc80000400000 */
[----:B------:R-:W-:Y:S01]  /*4c40*/  FFMA R220, R220, R2, R228 ;  /* 0x00000002dcdc7223 */ /* 0x000fe200000000e4 */
[----:B------:R-:W-:-:S04]  /*4c50*/  FMUL R228, R0, R237 ;  /* 0x000000ed00e47220 */ /* 0x000fc80000400000 */
[----:B------:R-:W-:Y:S01]  /*4c60*/  FFMA R221, R221, R2, R228 ;  /* 0x00000002dddd7223 */ /* 0x000fe200000000e4 */
[----:B------:R-:W-:-:S04]  /*4c70*/  FMUL R228, R0, R238 ;  /* 0x000000ee00e47220 */ /* 0x000fc80000400000 */
[----:B------:R-:W-:Y:S01]  /*4c80*/  FFMA R222, R222, R2, R228 ;  /* 0x00000002dede7223 */ /* 0x000fe200000000e4 */
[C---:B------:R-:W-:Y:S01]  /*4c90*/  FMUL R228, R0.reuse, R239 ;  /* 0x000000ef00e47220 */ /* 0x040fe20000400000 */
[C---:B------:R-:W-:Y:S01]  /*4ca0*/  FMUL R239, R0.reuse, R249 ;  /* 0x000000f900ef7220 */ /* 0x040fe20000400000 */
[C---:B------:R-:W-:Y:S01]  /*4cb0*/  FMUL R238, R0.reuse, R250 ;  /* 0x000000fa00ee7220 */ /* 0x040fe20000400000 */
[C---:B------:R-:W-:Y:S01]  /*4cc0*/  FMUL R237, R0.reuse, R251 ;  /* 0x000000fb00ed7220 */ /* 0x040fe20000400000 */
[----:B------:R-:W-:Y:S01]  /*4cd0*/  FFMA R223, R223, R2, R228 ;  /* 0x00000002dfdf7223 */ /* 0x000fe200000000e4 */
[C---:B---3--:R-:W-:Y:S01]  /*4ce0*/  FMUL R236, R0.reuse, R244 ;  /* 0x000000f400ec7220 */ /* 0x048fe20000400000 */
[C---:B------:R-:W-:Y:S01]  /*4cf0*/  FMUL R229, R0.reuse, R245 ;  /* 0x000000f500e57220 */ /* 0x040fe20000400000 */
[C---:B------:R-:W-:Y:S01]  /*4d00*/  FMUL R228, R0.reuse, R246 ;  /* 0x000000f600e47220 */ /* 0x040fe20000400000 */
[----:B------:R-:W-:Y:S01]  /*4d10*/  FMUL R0, R0, R247 ;  /* 0x000000f700007220 */ /* 0x000fe20000400000 */
[-C--:B------:R-:W-:Y:S01]  /*4d20*/  FFMA R217, R217, R2.reuse, R239 ;  /* 0x00000002d9d97223 */ /* 0x080fe200000000ef */
[-C--:B------:R-:W-:Y:S01]  /*4d30*/  FFMA R218, R218, R2.reuse, R238 ;  /* 0x00000002dada7223 */ /* 0x080fe200000000ee */
[-C--:B------:R-:W-:Y:S01]  /*4d40*/  FFMA R219, R219, R2.reuse, R237 ;  /* 0x00000002dbdb7223 */ /* 0x080fe200000000ed */
[-C--:B------:R-:W-:Y:S01]  /*4d50*/  FFMA R212, R212, R2.reuse, R236 ;  /* 0x00000002d4d47223 */ /* 0x080fe200000000ec */
[-C--:B------:R-:W-:Y:S01]  /*4d60*/  FFMA R213, R213, R2.reuse, R229 ;  /* 0x00000002d5d57223 */ /* 0x080fe200000000e5 */
[-C--:B------:R-:W-:Y:S01]  /*4d70*/  FFMA R214, R214, R2.reuse, R228 ;  /* 0x00000002d6d67223 */ /* 0x080fe200000000e4 */
[----:B------:R-:W-:Y:S01]  /*4d80*/  FFMA R215, R215, R2, R0 ;  /* 0x00000002d7d77223 */ /* 0x000fe20000000000 */
[----:B0-----:R-:W-:Y:S06]  /*4d90*/  BRA `(.L_x_48) ;  /* 0x0000000000187947 */ /* 0x001fec0003800000 */
.L_x_49:
[----:B------:R2:W5:Y:S04]  /*4da0*/  LDL.128 R224, [R1+0xc0] ;  /* 0x0000c00001e07983 */ /* 0x0005680000100c00 */
[----:B------:R2:W5:Y:S04]  /*4db0*/  LDL.128 R220, [R1+0xd0] ;  /* 0x0000d00001dc7983 */ /* 0x0005680000100c00 */
[----:B------:R2:W5:Y:S04]  /*4dc0*/  LDL.128 R216, [R1+0xe0] ;  /* 0x0000e00001d87983 */ /* 0x0005680000100c00 */
[----:B------:R2:W5:Y:S04]  /*4dd0*/  LDL.128 R212, [R1+0xf0] ;  /* 0x0000f00001d47983 */ /* 0x0005680000100c00 */
[----:B-----5:R2:W-:Y:S04]  /*4de0*/  STL [R1+0x528], R229 ;  /* 0x000528e501007387 */ /* 0x0205e80000100800 */
[----:B------:R2:W-:Y:S02]  /*4df0*/  STL [R1+0x550], R241 ;  /* 0x000550f101007387 */ /* 0x0005e40000100800 */
.L_x_48:
[----:B------:R-:W-:Y:S05]  /*4e00*/  BSYNC.RECONVERGENT B1 ;  /* 0x0000000000017941 */ /* 0x000fea0003800200 */
.L_x_47:
[----:B------:R-:W-:Y:S01]  /*4e10*/  FSETP.GTU.AND P0, PT, R242, RZ, PT ;  /* 0x000000fff200720b */ /* 0x000fe20003f0c000 */
[----:B------:R-:W-:-:S12]  /*4e20*/  BSSY.RECONVERGENT B1, `(.L_x_50) ;  /* 0x0000042000017945 */ /* 0x000fd80003800200 */
[----:B------:R-:W-:Y:S05]  /*4e30*/  @!P0 BRA `(.L_x_51) ;  /* 0x0000000400008947 */ /* 0x000fea0003800000 */
[----:B0-----:R-:W4:Y:S02]  /*4e40*/  LDL R2, [R1+0x52c] ;  /* 0x00052c0001027983 */ /* 0x001f240000100800 */
[----:B----4-:R-:W-:-:S13]  /*4e50*/  FSETP.NEU.AND P0, PT, R2, -1.00000001504746621988e+30, PT ;  /* 0xf149f2ca0200780b */ /* 0x010fda0003f0d000 */
[----:B------:R-:W-:Y:S05]  /*4e60*/  @!P0 BRA `(.L_x_52) ;  /* 0x0000000000dc8947 */ /* 0x000fea0003800000 */
[----:B--2--5:R-:W2:Y:S01]  /*4e70*/  LDL.LU R229, [R1+0x554] ;  /* 0x0005540001e57983 */ /* 0x024ea20000300800 */
[----:B------:R-:W-:-:S03]  /*4e80*/  FMNMX R3, R2, R230, !PT ;  /* 0x000000e602037209 */ /* 0x000fc60007800000 */
[----:B------:R-:W4:Y:S02]  /*4e90*/  LDL.128 R244, [R1+0x100] ;  /* 0x0001000001f47983 */ /* 0x000f240000100c00 */
[----:B------:R-:W-:Y:S01]  /*4ea0*/  FADD R0, -R3, R230 ;  /* 0x000000e603007221 */ /* 0x000fe20000000100 */
[----:B------:R-:W-:Y:S01]  /*4eb0*/  FADD R2, R2, -R3 ;  /* 0x8000000302027221 */ /* 0x000fe20000000000 */
[----:B-1-3--:R-:W3:Y:S02]  /*4ec0*/  LDL.128 R236, [R1+0x110] ;  /* 0x0001100001ec7983 */ /* 0x00aee40000100c00 */
[----:B------:R-:W-:Y:S01]  /*4ed0*/  FMUL R0, R0, 1.4426950216293334961 ;  /* 0x3fb8aa3b00007820 */ /* 0x000fe20000400000 */
[----:B------:R-:W-:Y:S01]  /*4ee0*/  FMUL R2, R2, 1.4426950216293334961 ;  /* 0x3fb8aa3b02027820 */ /* 0x000fe20000400000 */
[----:B------:R-:W3:Y:S03]  /*4ef0*/  LDL.128 R248, [R1+0x120] ;  /* 0x0001200001f87983 */ /* 0x000ee60000100c00 */
[----:B------:R-:W-:-:S02]  /*4f00*/  FSETP.GEU.AND P1, PT, R0, -126, PT ;  /* 0xc2fc00000000780b */ /* 0x000fc40003f2e000 */
        /* <DEDUP_REMOVED lines=8> */
[----:B--2---:R-:W-:Y:S01]  /*4f90*/  FFMA R229, R229, R2, R228 ;  /* 0x00000002e5e57223 */ /* 0x004fe200000000e4 */
[----:B----4-:R-:W-:-:S04]  /*4fa0*/  FMUL R228, R0, R244 ;  /* 0x000000f400e47220 */ /* 0x010fc80000400000 */
[----:B------:R0:W-:Y:S01]  /*4fb0*/  STL [R1+0x554], R229 ;  /* 0x000554e501007387 */ /* 0x0001e20000100800 */
[----:B------:R-:W-:Y:S01]  /*4fc0*/  FFMA R208, R208, R2, R228 ;  /* 0x00000002d0d07223 */ /* 0x000fe200000000e4 */
[C---:B------:R-:W-:Y:S01]  /*4fd0*/  FMUL R228, R0.reuse, R246 ;  /* 0x000000f600e47220 */ /* 0x040fe20000400000 */
[----:B0-----:R-:W-:-:S04]  /*4fe0*/  FMUL R229, R0, R245 ;  /* 0x000000f500e57220 */ /* 0x001fc80000400000 */
[-C--:B------:R-:W-:Y:S01]  /*4ff0*/  FFMA R209, R209, R2.reuse, R229 ;  /* 0x00000002d1d17223 */ /* 0x080fe200000000e5 */
[----:B------:R-:W-:Y:S02]  /*5000*/  FMUL R229, R0, R247 ;  /* 0x000000f700e57220 */ /* 0x000fe40000400000 */
[----:B------:R-:W2:Y:S01]  /*5010*/  LDL.128 R244, [R1+0x130] ;  /* 0x0001300001f47983 */ /* 0x000ea20000100c00 */
[----:B------:R-:W-:Y:S01]  /*5020*/  FFMA R210, R210, R2, R228 ;  /* 0x00000002d2d27223 */ /* 0x000fe200000000e4 */
[----:B---3--:R-:W-:Y:S02]  /*5030*/  FMUL R228, R0, R236 ;  /* 0x000000ec00e47220 */ /* 0x008fe40000400000 */
[----:B------:R4:W-:Y:S02]  /*5040*/  STL [R1+0x52c], R3 ;  /* 0x00052c0301007387 */ /* 0x0009e40000100800 */
[----:B------:R-:W-:Y:S01]  /*5050*/  FFMA R204, R204, R2, R228 ;  /* 0x00000002cccc7223 */ /* 0x000fe200000000e4 */
[----:B------:R-:W-:-:S04]  /*5060*/  FMUL R228, R0, R237 ;  /* 0x000000ed00e47220 */ /* 0x000fc80000400000 */
[----:B------:R-:W-:Y:S01]  /*5070*/  FFMA R205, R205, R2, R228 ;  /* 0x00000002cdcd7223 */ /* 0x000fe200000000e4 */
[----:B------:R-:W-:-:S04]  /*5080*/  FMUL R228, R0, R238 ;  /* 0x000000ee00e47220 */ /* 0x000fc80000400000 */
[-C--:B------:R-:W-:Y:S01]  /*5090*/  FFMA R206, R206, R2.reuse, R228 ;  /* 0x00000002cece7223 */ /* 0x080fe200000000e4 */
[C---:B------:R-:W-:Y:S01]  /*50a0*/  FMUL R228, R0.reuse, R239 ;  /* 0x000000ef00e47220 */ /* 0x040fe20000400000 */
[----:B------:R-:W-:Y:S01]  /*50b0*/  FFMA R211, R211, R2, R229 ;  /* 0x00000002d3d37223 */ /* 0x000fe200000000e5 */
[C---:B------:R-:W-:Y:S01]  /*50c0*/  FMUL R239, R0.reuse, R248 ;  /* 0x000000f800ef7220 */ /* 0x040fe20000400000 */
[C---:B------:R-:W-:Y:S01]  /*50d0*/  FMUL R238, R0.reuse, R249 ;  /* 0x000000f900ee7220 */ /* 0x040fe20000400000 */
[----:B------:R-:W-:Y:S01]  /*50e0*/  FFMA R207, R207, R2, R228 ;  /* 0x00000002cfcf7223 */ /* 0x000fe200000000e4 */
[C---:B------:R-:W-:Y:S01]  /*50f0*/  FMUL R237, R0.reuse, R250 ;  /* 0x000000fa00ed7220 */ /* 0x040fe20000400000 */
[----:B------:R-:W-:Y:S01]  /*5100*/  FMUL R236, R0, R251 ;  /* 0x000000fb00ec7220 */ /* 0x000fe20000400000 */
[-C--:B------:R-:W-:Y:S01]  /*5110*/  FFMA R200, R200, R2.reuse, R239 ;  /* 0x00000002c8c87223 */ /* 0x080fe200000000ef */
[-C--:B------:R-:W-:Y:S01]  /*5120*/  FFMA R201, R201, R2.reuse, R238 ;  /* 0x00000002c9c97223 */ /* 0x080fe200000000ee */
[-C--:B------:R-:W-:Y:S01]  /*5130*/  FFMA R202, R202, R2.reuse, R237 ;  /* 0x00000002caca7223 */ /* 0x080fe200000000ed */
[----:B------:R-:W-:Y:S01]  /*5140*/  FFMA R203, R203, R2, R236 ;  /* 0x00000002cbcb7223 */ /* 0x000fe200000000ec */
[C---:B--2---:R-:W-:Y:S01]  /*5150*/  FMUL R230, R0.reuse, R244 ;  /* 0x000000f400e67220 */ /* 0x044fe20000400000 */
[C---:B------:R-:W-:Y:S01]  /*5160*/  FMUL R229, R0.reuse, R245 ;  /* 0x000000f500e57220 */ /* 0x040fe20000400000 */
[C---:B------:R-:W-:Y:S01]  /*5170*/  FMUL R228, R0.reuse, R246 ;  /* 0x000000f600e47220 */ /* 0x040fe20000400000 */
[----:B------:R-:W-:Y:S01]  /*5180*/  FMUL R0, R0, R247 ;  /* 0x000000f700007220 */ /* 0x000fe20000400000 */
[-C--:B------:R-:W-:Y:S01]  /*5190*/  FFMA R196, R196, R2.reuse, R230 ;  /* 0x00000002c4c47223 */ /* 0x080fe200000000e6 */
[-C--:B------:R-:W-:Y:S01]  /*51a0*/  FFMA R197, R197, R2.reuse, R229 ;  /* 0x00000002c5c57223 */ /* 0x080fe200000000e5 */
[-C--:B------:R-:W-:Y:S01]  /*51b0*/  FFMA R198, R198, R2.reuse, R228 ;  /* 0x00000002c6c67223 */ /* 0x080fe200000000e4 */
[----:B------:R-:W-:Y:S01]  /*51c0*/  FFMA R199, R199, R2, R0 ;  /* 0x00000002c7c77223 */ /* 0x000fe20000000000 */
[----:B----4-:R-:W-:Y:S06]  /*51d0*/  BRA `(.L_x_51) ;  /* 0x0000000000187947 */ /* 0x010fec0003800000 */
.L_x_52:
[----:B------:R4:W5:Y:S04]  /*51e0*/  LDL.128 R208, [R1+0x100] ;  /* 0x0001000001d07983 */ /* 0x0009680000100c00 */
[----:B------:R4:W5:Y:S04]  /*51f0*/  LDL.128 R204, [R1+0x110] ;  /* 0x0001100001cc7983 */ /* 0x0009680000100c00 */
[----:B------:R4:W5:Y:S04]  /*5200*/  LDL.128 R200, [R1+0x120] ;  /* 0x0001200001c87983 */ /* 0x0009680000100c00 */
[----:B------:R4:W5:Y:S04]  /*5210*/  LDL.128 R196, [R1+0x130] ;  /* 0x0001300001c47983 */ /* 0x0009680000100c00 */
[----:B-----5:R4:W-:Y:S04]  /*5220*/  STL [R1+0x52c], R230 ;  /* 0x00052ce601007387 */ /* 0x0209e80000100800 */
[----:B------:R4:W-:Y:S02]  /*5230*/  STL [R1+0x554], R242 ;  /* 0x000554f201007387 */ /* 0x0009e40000100800 */
.L_x_51:
[----:B------:R-:W-:Y:S05]  /*5240*/  BSYNC.RECONVERGENT B1 ;  /* 0x0000000000017941 */ /* 0x000fea0003800200 */
.L_x_50:
[----:B------:R-:W-:Y:S01]  /*5250*/  FSETP.GTU.AND P0, PT, R243, RZ, PT ;  /* 0x000000fff300720b */ /* 0x000fe20003f0c000 */
[----:B------:R-:W-:-:S12]  /*5260*/  BSSY.RECONVERGENT B1, `(.L_x_53) ;  /* 0x0000042000017945 */ /* 0x000fd80003800200 */
[----:B------:R-:W-:Y:S05]  /*5270*/  @!P0 BRA `(.L_x_54) ;  /* 0x0000000400008947 */ /* 0x000fea0003800000 */
[----:B0-----:R-:W2:Y:S02]  /*5280*/  LDL R2, [R1+0x530] ;  /* 0x0005300001027983 */ /* 0x001ea40000100800 */
[----:B--2---:R-:W-:-:S13]  /*5290*/  FSETP.NEU.AND P0, PT, R2, -1.00000001504746621988e+30, PT ;  /* 0xf149f2ca0200780b */ /* 0x004fda0003f0d000 */
[----:B------:R-:W-:Y:S05]  /*52a0*/  @!P0 BRA `(.L_x_55) ;  /* 0x0000000000dc8947 */ /* 0x000fea0003800000 */
[----:B-----5:R-:W2:Y:S01]  /*52b0*/  LDL.LU R229, [R1+0x558] ;  /* 0x0005580001e57983 */ /* 0x020ea20000300800 */
[----:B------:R-:W-:-:S03]  /*52c0*/  FMNMX R3, R2, R231, !PT ;  /* 0x000000e702037209 */ /* 0x000fc60007800000 */
[----:B-1-3--:R-:W3:Y:S02]  /*52d0*/  LDL.128 R236, [R1+0x140] ;  /* 0x0001400001ec7983 */ /* 0x00aee40000100c00 */
[----:B------:R-:W-:Y:S01]  /*52e0*/  FADD R0, -R3, R231 ;  /* 0x000000e703007221 */ /* 0x000fe20000000100 */
[----:B------:R-:W-:-:S03]  /*52f0*/  FADD R2, R2, -R3 ;  /* 0x8000000302027221 */ /* 0x000fc60000000000 */
        /* <DEDUP_REMOVED lines=9> */
[----:B------:R-:W-:Y:S02]  /*5390*/  FMUL R228, R0, R243 ;  /* 0x000000f300e47220 */ /* 0x000fe40000400000 */
[----:B----4-:R-:W4:Y:S01]  /*53a0*/  LDL.128 R240, [R1+0x160] ;  /* 0x0001600001f07983 */ /* 0x010f220000100c00 */
[----:B-1----:R-:W-:-:S04]  /*53b0*/  @!P0 FMUL R2, R2, R2 ;  /* 0x0000000202028220 */ /* 0x002fc80000400000 */
[----:B--2---:R-:W-:Y:S01]  /*53c0*/  FFMA R229, R229, R2, R228 ;  /* 0x00000002e5e57223 */ /* 0x004fe200000000e4 */
[----:B---3--:R-:W-:-:S04]  /*53d0*/  FMUL R236, R0, R236 ;  /* 0x000000ec00ec7220 */ /* 0x008fc80000400000 */
[----:B------:R0:W-:Y:S01]  /*53e0*/  STL [R1+0x558], R229 ;  /* 0x000558e501007387 */ /* 0x0001e20000100800 */
[C---:B------:R-:W-:Y:S01]  /*53f0*/  FMUL R237, R0.reuse, R237 ;  /* 0x000000ed00ed7220 */ /* 0x040fe20000400000 */
[C---:B------:R-:W-:Y:S01]  /*5400*/  FMUL R238, R0.reuse, R238 ;  /* 0x000000ee00ee7220 */ /* 0x040fe20000400000 */
[----:B------:R-:W-:Y:S01]  /*5410*/  FMUL R239, R0, R239 ;  /* 0x000000ef00ef7220 */ /* 0x000fe20000400000 */
[-C--:B------:R-:W-:Y:S01]  /*5420*/  FFMA R192, R192, R2.reuse, R236 ;  /* 0x00000002c0c07223 */ /* 0x080fe200000000ec */
[-C--:B------:R-:W-:Y:S01]  /*5430*/  FFMA R193, R193, R2.reuse, R237 ;  /* 0x00000002c1c17223 */ /* 0x080fe200000000ed */
[-C--:B------:R-:W-:Y:S01]  /*5440*/  FFMA R194, R194, R2.reuse, R238 ;  /* 0x00000002c2c27223 */ /* 0x080fe200000000ee */
[----:B0-----:R-:W2:Y:S01]  /*5450*/  LDL.128 R228, [R1+0x150] ;  /* 0x0001500001e47983 */ /* 0x001ea20000100c00 */
[----:B------:R-:W-:-:S03]  /*5460*/  FFMA R195, R195, R2, R239 ;  /* 0x00000002c3c37223 */ /* 0x000fc600000000ef */
[----:B------:R-:W3:Y:S04]  /*5470*/  LDL.128 R236, [R1+0x170] ;  /* 0x0001700001ec7983 */ /* 0x000ee80000100c00 */
[----:B------:R0:W-:Y:S01]  /*5480*/  STL [R1+0x530], R3 ;  /* 0x0005300301007387 */ /* 0x0001e20000100800 */
[C---:B----4-:R-:W-:Y:S01]  /*5490*/  FMUL R240, R0.reuse, R240 ;  /* 0x000000f000f07220 */ /* 0x050fe20000400000 */
[C---:B------:R-:W-:Y:S01]  /*54a0*/  FMUL R241, R0.reuse, R241 ;  /* 0x000000f100f17220 */ /* 0x040fe20000400000 */
[----:B------:R-:W-:Y:S02]  /*54b0*/  FMUL R242, R0, R242 ;  /* 0x000000f200f27220 */ /* 0x000fe40000400000 */
        /* <DEDUP_REMOVED lines=11> */
[C---:B------:R-:W-:Y:S01]  /*5570*/  FMUL R231, R0.reuse, R243 ;  /* 0x000000f300e77220 */ /* 0x040fe20000400000 */
        /* <DEDUP_REMOVED lines=8> */
[----:B------:R-:W-:Y:S01]  /*5600*/  FFMA R183, R183, R2, R0 ;  /* 0x00000002b7b77223 */ /* 0x000fe20000000000 */
[----:B0-----:R-:W-:Y:S06]  /*5610*/  BRA `(.L_x_54) ;  /* 0x0000000000187947 */ /* 0x001fec0003800000 */
.L_x_55:
[----:B------:R0:W5:Y:S04]  /*5620*/  LDL.128 R192, [R1+0x140] ;  /* 0x0001400001c07983 */ /* 0x0001680000100c00 */
[----:B------:R0:W5:Y:S04]  /*5630*/  LDL.128 R188, [R1+0x150] ;  /* 0x0001500001bc7983 */ /* 0x0001680000100c00 */
[----:B------:R0:W5:Y:S04]  /*5640*/  LDL.128 R184, [R1+0x160] ;  /* 0x0001600001b87983 */ /* 0x0001680000100c00 */
[----:B------:R0:W5:Y:S04]  /*5650*/  LDL.128 R180, [R1+0x170] ;  /* 0x0001700001b47983 */ /* 0x0001680000100c00 */
[----:B-----5:R0:W-:Y:S04]  /*5660*/  STL [R1+0x530], R231 ;  /* 0x000530e701007387 */ /* 0x0201e80000100800 */
[----:B------:R0:W-:Y:S02]  /*5670*/  STL [R1+0x558], R243 ;  /* 0x000558f301007387 */ /* 0x0001e40000100800 */
.L_x_54:
[----:B------:R-:W-:Y:S05]  /*5680*/  BSYNC.RECONVERGENT B1 ;  /* 0x0000000000017941 */ /* 0x000fea0003800200 */
.L_x_53:
[----:B0-2-4-:R-:W2:Y:S04]  /*5690*/  LDL.128 R240, [R1+0x50] ;  /* 0x0000500001f07983 */ /* 0x015ea80000100c00 */
[----:B-----5:R0:W5:Y:S01]  /*56a0*/  LDL.128 R228, [R1+0x10] ;  /* 0x0000100001e47983 */ /* 0x0201620000100c00 */
[----:B------:R-:W-:Y:S01]  /*56b0*/  BSSY.RECONVERGENT B1, `(.L_x_56) ;  /* 0x0000043000017945 */ /* 0x000fe20003800200 */
[----:B--2---:R-:W-:-:S13]  /*56c0*/  FSETP.GTU.AND P0, PT, R240, RZ, PT ;  /* 0x000000fff000720b */ /* 0x004fda0003f0c000 */
[----:B0-----:R-:W-:Y:S05]  /*56d0*/  @!P0 BRA `(.L_x_57) ;  /* 0x0000000400008947 */ /* 0x001fea0003800000 */
[----:B------:R-:W2:Y:S02]  /*56e0*/  LDL R2, [R1+0x534] ;  /* 0x0005340001027983 */ /* 0x000ea40000100800 */
[----:B--2---:R-:W-:-:S13]  /*56f0*/  FSETP.NEU.AND P0, PT, R2, -1.00000001504746621988e+30, PT ;  /* 0xf149f2ca0200780b */ /* 0x004fda0003f0d000 */
[----:B------:R-:W-:Y:S05]  /*5700*/  @!P0 BRA `(.L_x_58) ;  /* 0x0000000000dc8947 */ /* 0x000fea0003800000 */
[----:B------:R-:W2:Y:S01]  /*5710*/  LDL.LU R244, [R1+0x55c] ;  /* 0x00055c0001f47983 */ /* 0x000ea20000300800 */
[----:B-----5:R-:W-:-:S03]  /*5720*/  FMNMX R3, R2, R228, !PT ;  /* 0x000000e402037209 */ /* 0x020fc60007800000 */
[----:B-1-3--:R-:W3:Y:S02]  /*5730*/  LDL.128 R236, [R1+0x180] ;  /* 0x0001800001ec7983 */ /* 0x00aee40000100c00 */
[--C-:B------:R-:W-:Y:S01]  /*5740*/  FADD R0, R228, -R3.reuse ;  /* 0x80000003e4007221 */ /* 0x100fe20000000000 */
        /* <DEDUP_REMOVED lines=14> */
[C---:B---3--:R-:W-:Y:S01]  /*5830*/  FMUL R228, R0.reuse, R236 ;  /* 0x000000ec00e47220 */ /* 0x048fe20000400000 */
[C---:B------:R-:W-:Y:S01]  /*5840*/  FMUL R237, R0.reuse, R237 ;  /* 0x000000ed00ed7220 */ /* 0x040fe20000400000 */
[----:B------:R-:W-:Y:S02]  /*5850*/  FMUL R239, R0, R239 ;  /* 0x000000ef00ef7220 */ /* 0x000fe40000400000 */
[----:B------:R0:W-:Y:S01]  /*5860*/  STL [R1+0x55c], R244 ;  /* 0x00055cf401007387 */ /* 0x0001e20000100800 */
[----:B------:R-:W-:Y:S01]  /*5870*/  FFMA R176, R176, R2, R228 ;  /* 0x00000002b0b07223 */ /* 0x000fe200000000e4 */
[----:B------:R-:W-:Y:S01]  /*5880*/  FMUL R228, R0, R238 ;  /* 0x000000ee00e47220 */ /* 0x000fe20000400000 */
[-C--:B------:R-:W-:Y:S01]  /*5890*/  FFMA R177, R177, R2.reuse, R237 ;  /* 0x00000002b1b17223 */ /* 0x080fe200000000ed */
[-C--:B------:R-:W-:Y:S02]  /*58a0*/  FFMA R179, R179, R2.reuse, R239 ;  /* 0x00000002b3b37223 */ /* 0x080fe400000000ef */
[----:B------:R-:W2:Y:S04]  /*58b0*/  LDL.128 R236, [R1+0x1b0] ;  /* 0x0001b00001ec7983 */ /* 0x000ea80000100c00 */
[----:B0-----:R-:W3:Y:S01]  /*58c0*/  LDL.128 R244, [R1+0x1a0] ;  /* 0x0001a00001f47983 */ /* 0x001ee20000100c00 */
[----:B------:R-:W-:Y:S01]  /*58d0*/  FFMA R178, R178, R2, R228 ;  /* 0x00000002b2b27223 */ /* 0x000fe200000000e4 */
[----:B----4-:R-:W-:-:S02]  /*58e0*/  FMUL R228, R0, R248 ;  /* 0x000000f800e47220 */ /* 0x010fc40000400000 */
        /* <DEDUP_REMOVED lines=8> */
[C---:B--2---:R-:W-:Y:S01]  /*5970*/  FMUL R236, R0.reuse, R236 ;  /* 0x000000ec00ec7220 */ /* 0x044fe20000400000 */
[C---:B------:R-:W-:Y:S01]  /*5980*/  FMUL R237, R0.reuse, R237 ;  /* 0x000000ed00ed7220 */ /* 0x040fe20000400000 */
[C---:B------:R-:W-:Y:S01]  /*5990*/  FMUL R228, R0.reuse, R238 ;  /* 0x000000ee00e47220 */ /* 0x040fe20000400000 */
[C---:B---3--:R-:W-:Y:S01]  /*59a0*/  FMUL R244, R0.reuse, R244 ;  /* 0x000000f400f47220 */ /* 0x048fe20000400000 */
[C---:B------:R-:W-:Y:S01]  /*59b0*/  FMUL R245, R0.reuse, R245 ;  /* 0x000000f500f57220 */ /* 0x040fe20000400000 */
        /* <DEDUP_REMOVED lines=12> */
.L_x_58:
[----:B------:R0:W5:Y:S04]  /*5a80*/  LDL.128 R176, [R1+0x180] ;  /* 0x0001800001b07983 */ /* 0x0001680000100c00 */
[----:B------:R0:W5:Y:S04]  /*5a90*/  LDL.128 R172, [R1+0x190] ;  /* 0x0001900001ac7983 */ /* 0x0001680000100c00 */
[----:B------:R0:W5:Y:S04]  /*5aa0*/  LDL.128 R168, [R1+0x1a0] ;  /* 0x0001a00001a87983 */ /* 0x0001680000100c00 */
[----:B------:R0:W5:Y:S04]  /*5ab0*/  LDL.128 R164, [R1+0x1b0] ;  /* 0x0001b00001a47983 */ /* 0x0001680000100c00 */
[----:B-----5:R0:W-:Y:S04]  /*5ac0*/  STL [R1+0x534], R228 ;  /* 0x000534e401007387 */ /* 0x0201e80000100800 */
[----:B------:R0:W-:Y:S02]  /*5ad0*/  STL [R1+0x55c], R240 ;  /* 0x00055cf001007387 */ /* 0x0001e40000100800 */
.L_x_57:
[----:B------:R-:W-:Y:S05]  /*5ae0*/  BSYNC.RECONVERGENT B1 ;  /* 0x0000000000017941 */ /* 0x000fea0003800200 */
.L_x_56:
[----:B------:R-:W-:Y:S01]  /*5af0*/  FSETP.GTU.AND P0, PT, R241, RZ, PT ;  /* 0x000000fff100720b */ /* 0x000fe20003f0c000 */
[----:B------:R-:W-:-:S12]  /*5b00*/  BSSY.RECONVERGENT B1, `(.L_x_59) ;  /* 0x0000042000017945 */ /* 0x000fd80003800200 */
[----:B------:R-:W-:Y:S05]  /*5b10*/  @!P0 BRA `(.L_x_60) ;  /* 0x0000000400008947 */ /* 0x000fea0003800000 */
[----:B------:R-:W2:Y:S02]  /*5b20*/  LDL R2, [R1+0x538] ;  /* 0x0005380001027983 */ /* 0x000ea40000100800 */
        /* <DEDUP_REMOVED lines=57> */
.L_x_61:
[----:B------:R2:W5:Y:S04]  /*5ec0*/  LDL.128 R160, [R1+0x1c0] ;  /* 0x0001c00001a07983 */ /* 0x0005680000100c00 */
[----:B------:R2:W5:Y:S04]  /*5ed0*/  LDL.128 R156, [R1+0x1d0] ;  /* 0x0001d000019c7983 */ /* 0x0005680000100c00 */
[----:B------:R2:W5:Y:S04]  /*5ee0*/  LDL.128 R152, [R1+0x1e0] ;  /* 0x0001e00001987983 */ /* 0x0005680000100c00 */
[----:B------:R2:W5:Y:S04]  /*5ef0*/  LDL.128 R148, [R1+0x1f0] ;  /* 0x0001f00001947983 */ /* 0x0005680000100c00 */
[----:B-----5:R2:W-:Y:S04]  /*5f00*/  STL [R1+0x538], R229 ;  /* 0x000538e501007387 */ /* 0x0205e80000100800 */
[----:B------:R2:W-:Y:S02]  /*5f10*/  STL [R1+0x560], R241 ;  /* 0x000560f101007387 */ /* 0x0005e40000100800 */
.L_x_60:
[----:B------:R-:W-:Y:S05]  /*5f20*/  BSYNC.RECONVERGENT B1 ;  /* 0x0000000000017941 */ /* 0x000fea0003800200 */
.L_x_59:
[----:B------:R-:W-:Y:S01]  /*5f30*/  FSETP.GTU.AND P0, PT, R242, RZ, PT ;  /* 0x000000fff200720b */ /* 0x000fe20003f0c000 */
[----:B------:R-:W-:-:S12]  /*5f40*/  BSSY.RECONVERGENT B1, `(.L_x_62) ;  /* 0x0000042000017945 */ /* 0x000fd80003800200 */
[----:B------:R-:W-:Y:S05]  /*5f50*/  @!P0 BRA `(.L_x_63) ;  /* 0x0000000400008947 */ /* 0x000fea0003800000 */
[----:B------:R-:W4:Y:S02]  /*5f60*/  LDL R2, [R1+0x53c] ;  /* 0x00053c0001027983 */ /* 0x000f240000100800 */
        /* <DEDUP_REMOVED lines=15> */
[----:B------:R-:W1:Y:S08]  /*6060*/  MUFU.EX2 R0, R0 ;  /* 0x0000000000007308 */ /* 0x000e700000000800 */
[----:B------:R-:W0:Y:S01]  /*6070*/  MUFU.EX2 R2, R2 ;  /* 0x0000000200027308 */ /* 0x000e220000000800 */
[----:B-1----:R-:W-:-:S04]  /*6080*/  @!P1 FMUL R0, R0, R0 ;  /* 0x0000000000009220 */ /* 0x002fc80000400000 */
[----:B0-----:R-:W-:Y:S01]  /*6090*/  FMUL R228, R0, R242 ;  /* 0x000000f200e47220 */ /* 0x001fe20000400000 */
[----:B------:R-:W-:-:S04]  /*60a0*/  @!P0 FMUL R2, R2, R2 ;  /* 0x0000000202028220 */ /* 0x000fc80000400000 */
        /* <DEDUP_REMOVED lines=37> */
.L_x_64:
[----:B------:R4:W5:Y:S04]  /*6300*/  LDL.128 R144, [R1+0x200] ;  /* 0x0002000001907983 */ /* 0x0009680000100c00 */
[----:B------:R4:W5:Y:S04]  /*6310*/  LDL.128 R140, [R1+0x210] ;  /* 0x00021000018c7983 */ /* 0x0009680000100c00 */
[----:B------:R4:W5:Y:S04]  /*6320*/  LDL.128 R136, [R1+0x220] ;  /* 0x0002200001887983 */ /* 0x0009680000100c00 */
[----:B------:R4:W5:Y:S04]  /*6330*/  LDL.128 R132, [R1+0x230] ;  /* 0x0002300001847983 */ /* 0x0009680000100c00 */
[----:B-----5:R4:W-:Y:S04]  /*6340*/  STL [R1+0x53c], R230 ;  /* 0x00053ce601007387 */ /* 0x0209e80000100800 */
[----:B------:R4:W-:Y:S02]  /*6350*/  STL [R1+0x564], R242 ;  /* 0x000564f201007387 */ /* 0x0009e40000100800 */
.L_x_63:
[----:B------:R-:W-:Y:S05]  /*6360*/  BSYNC.RECONVERGENT B1 ;  /* 0x0000000000017941 */ /* 0x000fea0003800200 */
.L_x_62:
[----:B------:R-:W-:Y:S01]  /*6370*/  FSETP.GTU.AND P0, PT, R243, RZ, PT ;  /* 0x000000fff300720b */ /* 0x000fe20003f0c000 */
[----:B------:R-:W-:-:S12]  /*6380*/  BSSY.RECONVERGENT B1, `(.L_x_65) ;  /* 0x0000042000017945 */ /* 0x000fd80003800200 */
[----:B------:R-:W-:Y:S05]  /*6390*/  @!P0 BRA `(.L_x_66) ;  /* 0x0000000400008947 */ /* 0x000fea0003800000 */
[----:B------:R-:W2:Y:S02]  /*63a0*/  LDL R2, [R1+0x540] ;  /* 0x0005400001027983 */ /* 0x000ea40000100800 */
        /* <DEDUP_REMOVED lines=13> */
[----:B------:R-:W1:Y:S08]  /*6480*/  MUFU.EX2 R0, R0 ;  /* 0x0000000000007308 */ /* 0x000e700000000800 */
[----:B------:R-:W4:Y:S01]  /*6490*/  MUFU.EX2 R2, R2 ;  /* 0x0000000200027308 */ /* 0x000f220000000800 */
[----:B-1----:R-:W-:-:S04]  /*64a0*/  @!P1 FMUL R0, R0, R0 ;  /* 0x0000000000009220 */ /* 0x002fc80000400000 */
[----:B0-----:R-:W-:Y:S02]  /*64b0*/  FMUL R228, R0, R243 ;  /* 0x000000f300e47220 */ /* 0x001fe40000400000 */
[----:B----4-:R-:W4:Y:S01]  /*64c0*/  LDL.128 R240, [R1+0x260] ;  /* 0x0002600001f07983 */ /* 0x010f220000100c00 */
[----:B------:R-:W-:-:S04]  /*64d0*/  @!P0 FMUL R2, R2, R2 ;  /* 0x0000000202028220 */ /* 0x000fc80000400000 */
        /* <DEDUP_REMOVED lines=38> */
.L_x_67:
[----:B------:R2:W5:Y:S04]  /*6740*/  LDL.128 R128, [R1+0x240] ;  /* 0x0002400001807983 */ /* 0x0005680000100c00 */
[----:B------:R2:W5:Y:S04]  /*6750*/  LDL.128 R124, [R1+0x250] ;  /* 0x00025000017c7983 */ /* 0x0005680000100c00 */
[----:B------:R2:W5:Y:S04]  /*6760*/  LDL.128 R120, [R1+0x260] ;  /* 0x0002600001787983 */ /* 0x0005680000100c00 */
[----:B------:R2:W5:Y:S04]  /*6770*/  LDL.128 R116, [R1+0x270] ;  /* 0x0002700001747983 */ /* 0x0005680000100c00 */
[----:B-----5:R2:W-:Y:S04]  /*6780*/  STL [R1+0x540], R231 ;  /* 0x000540e701007387 */ /* 0x0205e80000100800 */
[----:B------:R2:W-:Y:S02]  /*6790*/  STL [R1+0x568], R243 ;  /* 0x000568f301007387 */ /* 0x0005e40000100800 */
.L_x_66:
[----:B------:R-:W-:Y:S05]  /*67a0*/  BSYNC.RECONVERGENT B1 ;  /* 0x0000000000017941 */ /* 0x000fea0003800200 */
.L_x_65:
        /* <DEDUP_REMOVED lines=63> */
.L_x_70:
[----:B------:R0:W5:Y:S04]  /*6ba0*/  LDL.128 R112, [R1+0x280] ;  /* 0x0002800001707983 */ /* 0x0001680000100c00 */
[----:B------:R0:W5:Y:S04]  /*6bb0*/  LDL.128 R108, [R1+0x290] ;  /* 0x00029000016c7983 */ /* 0x0001680000100c00 */
[----:B------:R0:W5:Y:S04]  /*6bc0*/  LDL.128 R104, [R1+0x2a0] ;  /* 0x0002a00001687983 */ /* 0x0001680000100c00 */
[----:B------:R0:W5:Y:S04]  /*6bd0*/  LDL.128 R100, [R1+0x2b0] ;  /* 0x0002b00001647983 */ /* 0x0001680000100c00 */
[----:B------:R0:W-:Y:S04]  /*6be0*/  STL [R1+0x56c], R240 ;  /* 0x00056cf001007387 */ /* 0x0001e80000100800 */
[----:B-----5:R0:W-:Y:S02]  /*6bf0*/  STL [R1+0x524], R228 ;  /* 0x000524e401007387 */ /* 0x0201e40000100800 */
.L_x_69:
[----:B------:R-:W-:Y:S05]  /*6c00*/  BSYNC.RECONVERGENT B1 ;  /* 0x0000000000017941 */ /* 0x000fea0003800200 */
.L_x_68:
        /* <DEDUP_REMOVED lines=61> */
.L_x_73:
[----:B------:R2:W5:Y:S04]  /*6fe0*/  LDL.128 R96, [R1+0x2c0] ;  /* 0x0002c00001607983 */ /* 0x0005680000100c00 */
[----:B------:R2:W5:Y:S04]  /*6ff0*/  LDL.128 R92, [R1+0x2d0] ;  /* 0x0002d000015c7983 */ /* 0x0005680000100c00 */
[----:B------:R2:W5:Y:S04]  /*7000*/  LDL.128 R88, [R1+0x2e0] ;  /* 0x0002e00001587983 */ /* 0x0005680000100c00 */
[----:B------:R2:W5:Y:S04]  /*7010*/  LDL.128 R84, [R1+0x2f0] ;  /* 0x0002f00001547983 */ /* 0x0005680000100c00 */
[----:B------:R2:W-:Y:S04]  /*7020*/  STL [R1+0x570], R241 ;  /* 0x000570f101007387 */ /* 0x0005e80000100800 */
[----:B-----5:R2:W-:Y:S02]  /*7030*/  STL [R1+0x520], R229 ;  /* 0x000520e501007387 */ /* 0x0205e40000100800 */
.L_x_72:
[----:B------:R-:W-:Y:S05]  /*7040*/  BSYNC.RECONVERGENT B1 ;  /* 0x0000000000017941 */ /* 0x000fea0003800200 */
.L_x_71:
        /* <DEDUP_REMOVED lines=61> */
.L_x_76:
[----:B------:R4:W5:Y:S04]  /*7420*/  LDL.128 R80, [R1+0x300] ;  /* 0x0003000001507983 */ /* 0x0009680000100c00 */
[----:B------:R4:W5:Y:S04]  /*7430*/  LDL.128 R76, [R1+0x310] ;  /* 0x00031000014c7983 */ /* 0x0009680000100c00 */
[----:B------:R4:W5:Y:S04]  /*7440*/  LDL.128 R72, [R1+0x320] ;  /* 0x0003200001487983 */ /* 0x0009680000100c00 */
[----:B------:R4:W5:Y:S04]  /*7450*/  LDL.128 R68, [R1+0x330] ;  /* 0x0003300001447983 */ /* 0x0009680000100c00 */
[----:B------:R4:W-:Y:S04]  /*7460*/  STL [R1+0x574], R242 ;  /* 0x000574f201007387 */ /* 0x0009e80000100800 */
[----:B-----5:R4:W-:Y:S02]  /*7470*/  STL [R1+0x51c], R230 ;  /* 0x00051ce601007387 */ /* 0x0209e40000100800 */
.L_x_75:
[----:B------:R-:W-:Y:S05]  /*7480*/  BSYNC.RECONVERGENT B1 ;  /* 0x0000000000017941 */ /* 0x000fea0003800200 */
.L_x_74:
        /* <DEDUP_REMOVED lines=61> */
.L_x_79:
[----:B------:R2:W5:Y:S04]  /*7860*/  LDL.128 R64, [R1+0x340] ;  /* 0x0003400001407983 */ /* 0x0005680000100c00 */
[----:B------:R2:W5:Y:S04]  /*7870*/  LDL.128 R60, [R1+0x350] ;  /* 0x00035000013c7983 */ /* 0x0005680000100c00 */
[----:B------:R2:W5:Y:S04]  /*7880*/  LDL.128 R56, [R1+0x360] ;  /* 0x0003600001387983 */ /* 0x0005680000100c00 */
[----:B------:R2:W5:Y:S04]  /*7890*/  LDL.128 R52, [R1+0x370] ;  /* 0x0003700001347983 */ /* 0x0005680000100c00 */
[----:B------:R2:W-:Y:S04]  /*78a0*/  STL [R1+0x578], R243 ;  /* 0x000578f301007387 */ /* 0x0005e80000100800 */
[----:B-----5:R2:W-:Y:S02]  /*78b0*/  STL [R1+0x518], R231 ;  /* 0x000518e701007387 */ /* 0x0205e40000100800 */
.L_x_78:
[----:B------:R-:W-:Y:S05]  /*78c0*/  BSYNC.RECONVERGENT B1 ;  /* 0x0000000000017941 */ /* 0x000fea0003800200 */
.L_x_77:
        /* <DEDUP_REMOVED lines=63> */
.L_x_82:
[----:B------:R0:W5:Y:S04]  /*7cc0*/  LDL.128 R48, [R1+0x380] ;  /* 0x0003800001307983 */ /* 0x0001680000100c00 */
[----:B------:R0:W5:Y:S04]  /*7cd0*/  LDL.128 R44, [R1+0x390] ;  /* 0x00039000012c7983 */ /* 0x0001680000100c00 */
[----:B------:R0:W5:Y:S04]  /*7ce0*/  LDL.128 R40, [R1+0x3a0] ;  /* 0x0003a00001287983 */ /* 0x0001680000100c00 */
[----:B------:R0:W5:Y:S04]  /*7cf0*/  LDL.128 R36, [R1+0x3b0] ;  /* 0x0003b00001247983 */ /* 0x0001680000100c00 */
[----:B------:R0:W-:Y:S04]  /*7d00*/  STL [R1+0x57c], R240 ;  /* 0x00057cf001007387 */ /* 0x0001e80000100800 */
[----:B-----5:R0:W-:Y:S02]  /*7d10*/  STL [R1+0x514], R228 ;  /* 0x000514e401007387 */ /* 0x0201e40000100800 */
.L_x_81:
[----:B------:R-:W-:Y:S05]  /*7d20*/  BSYNC.RECONVERGENT B1 ;  /* 0x0000000000017941 */ /* 0x000fea0003800200 */
.L_x_80:
        /* <DEDUP_REMOVED lines=61> */
.L_x_85:
[----:B------:R2:W5:Y:S04]  /*8100*/  LDL.128 R32, [R1+0x3c0] ;  /* 0x0003c00001207983 */ /* 0x0005680000100c00 */
[----:B------:R2:W5:Y:S04]  /*8110*/  LDL.128 R28, [R1+0x3d0] ;  /* 0x0003d000011c7983 */ /* 0x0005680000100c00 */
[----:B------:R2:W5:Y:S04]  /*8120*/  LDL.128 R24, [R1+0x3e0] ;  /* 0x0003e00001187983 */ /* 0x0005680000100c00 */
[----:B------:R2:W5:Y:S04]  /*8130*/  LDL.128 R20, [R1+0x3f0] ;  /* 0x0003f00001147983 */ /* 0x0005680000100c00 */
[----:B------:R2:W-:Y:S04]  /*8140*/  STL [R1+0x580], R241 ;  /* 0x000580f101007387 */ /* 0x0005e80000100800 */
[----:B-----5:R2:W-:Y:S02]  /*8150*/  STL [R1+0x510], R229 ;  /* 0x000510e501007387 */ /* 0x0205e40000100800 */
.L_x_84:
[----:B------:R-:W-:Y:S05]  /*8160*/  BSYNC.RECONVERGENT B1 ;  /* 0x0000000000017941 */ /* 0x000fea0003800200 */
.L_x_83:
[----:B------:R-:W-:Y:S01]  /*8170*/  FSETP.GTU.AND P0, PT, R242, RZ, PT ;  /* 0x000000fff200720b */ /* 0x000fe20003f0c000 */
[----:B------:R-:W-:-:S12]  /*8180*/  BSSY.RECONVERGENT B1, `(.L_x_86) ;  /* 0x000005d000017945 */ /* 0x000fd80003800200 */
[----:B------:R-:W-:Y:S05]  /*8190*/  @!P0 BRA `(.L_x_87) ;  /* 0x00000004006c8947 */ /* 0x000fea0003800000 */
[----:B------:R-:W4:Y:S02]  /*81a0*/  LDL R2, [R1+0x4fc] ;  /* 0x0004fc0001027983 */ /* 0x000f240000100800 */
[----:B----4-:R-:W-:-:S13]  /*81b0*/  FSETP.NEU.AND P0, PT, R2, -1.00000001504746621988e+30, PT ;  /* 0xf149f2ca0200780b */ /* 0x010fda0003f0d000 */
[----:B------:R-:W-:Y:S05]  /*81c0*/  @!P0 BRA `(.L_x_88) ;  /* 0x00000004003c8947 */ /* 0x000fea0003800000 */
[----:B--2--5:R-:W2:Y:S04]  /*81d0*/  LDL.LU R229, [R1+0x584] ;  /* 0x0005840001e57983 */ /* 0x024ea80000300800 */
[----:B------:R-:W4:Y:S04]  /*81e0*/  LDL.128 R244, [R1+0x400] ;  /* 0x0004000001f47983 */ /* 0x000f280000100c00 */
[----:B-1-3--:R-:W3:Y:S04]  /*81f0*/  LDL.128 R236, [R1+0x410] ;  /* 0x0004100001ec7983 */ /* 0x00aee80000100c00 */
[----:B------:R-:W3:Y:S01]  /*8200*/  LDL.LU R248, [R1+0x480] ;  /* 0x0004800001f87983 */ /* 0x000ee20000300800 */
[----:B------:R-:W-:-:S03]  /*8210*/  FMNMX R3, R2, R230, !PT ;  /* 0x000000e602037209 */ /* 0x000fc60007800000 */
[----:B------:R-:W3:Y:S02]  /*8220*/  LDL.LU R241, [R1+0x4a8] ;  /* 0x0004a80001f17983 */ /* 0x000ee40000300800 */
[----:B------:R-:W-:Y:S01]  /*8230*/  FADD R0, -R3, R230 ;  /* 0x000000e603007221 */ /* 0x000fe20000000100 */
[----:B------:R-:W-:Y:S01]  /*8240*/  FADD R2, R2, -R3 ;  /* 0x8000000302027221 */ /* 0x000fe20000000000 */
[----:B------:R-:W3:Y:S02]  /*8250*/  LDL.LU R230, [R1+0x48c] ;  /* 0x00048c0001e67983 */ /* 0x000ee40000300800 */
[----:B------:R-:W-:Y:S01]  /*8260*/  FMUL R0, R0, 1.4426950216293334961 ;  /* 0x3fb8aa3b00007820 */ /* 0x000fe20000400000 */
[----:B------:R-:W-:Y:S01]  /*8270*/  FMUL R2, R2, 1.4426950216293334961 ;  /* 0x3fb8aa3b02027820 */ /* 0x000fe20000400000 */
[----:B0-----:R-:W3:Y:S03]  /*8280*/  LDL.LU R240, [R1+0x4ac] ;  /* 0x0004ac0001f07983 */ /* 0x001ee60000300800 */
[----:B------:R-:W-:-:S02]  /*8290*/  FSETP.GEU.AND P1, PT, R0, -126, PT ;  /* 0xc2fc00000000780b */ /* 0x000fc40003f2e000 */
[----:B------:R-:W-:-:S11]  /*82a0*/  FSETP.GEU.AND P0, PT, R2, -126, PT ;  /* 0xc2fc00000200780b */ /* 0x000fd60003f0e000 */
[----:B------:R-:W-:Y:S02]  /*82b0*/  @!P1 FMUL R0, R0, 0.5 ;  /* 0x3f00000000009820 */ /* 0x000fe40000400000 */
[----:B------:R-:W-:-:S04]  /*82c0*/  @!P0 FMUL R2, R2, 0.5 ;  /* 0x3f00000002028820 */ /* 0x000fc80000400000 */
[----:B------:R-:W0:Y:S08]  /*82d0*/  MUFU.EX2 R0, R0 ;  /* 0x0000000000007308 */ /* 0x000e300000000800 */
[----:B------:R-:W1:Y:S01]  /*82e0*/  MUFU.EX2 R2, R2 ;  /* 0x0000000200027308 */ /* 0x000e620000000800 */
[----:B0-----:R-:W-:-:S04]  /*82f0*/  @!P1 FMUL R0, R0, R0 ;  /* 0x0000000000009220 */ /* 0x001fc80000400000 */
[----:B------:R-:W-:Y:S02]  /*8300*/  FMUL R228, R0, R242 ;  /* 0x000000f200e47220 */ /* 0x000fe40000400000 */
[----:B------:R-:W3:Y:S01]  /*8310*/  LDL.LU R242, [R1+0x4a4] ;  /* 0x0004a40001f27983 */ /* 0x000ee20000300800 */
[----:B-1----:R-:W-:-:S04]  /*8320*/  @!P0 FMUL R2, R2, R2 ;  /* 0x0000000202028220 */ /* 0x002fc80000400000 */
[----:B--2---:R-:W-:-:S05]  /*8330*/  FFMA R229, R229, R2, R228 ;  /* 0x00000002e5e57223 */ /* 0x004fca00000000e4 */
[----:B------:R0:W-:Y:S01]  /*8340*/  STL [R1+0x584], R229 ;  /* 0x000584e501007387 */ /* 0x0001e20000100800 */
[C---:B----4-:R-:W-:Y:S01]  /*8350*/  FMUL R228, R0.reuse, R244 ;  /* 0x000000f400e47220 */ /* 0x050fe20000400000 */
[----:B0-----:R-:W-:-:S04]  /*8360*/  FMUL R229, R0, R245 ;  /* 0x000000f500e57220 */ /* 0x001fc80000400000 */
[-C--:B------:R-:W-:Y:S01]  /*8370*/  FFMA R17, R17, R2.reuse, R229 ;  /* 0x0000000211117223 */ /* 0x080fe200000000e5 */
[----:B------:R-:W-:Y:S01]  /*8380*/  FMUL R229, R0, R247 ;  /* 0x000000f700e57220 */ /* 0x000fe20000400000 */
[----:B------:R-:W-:Y:S01]  /*8390*/  FFMA R16, R16, R2, R228 ;  /* 0x0000000210107223 */ /* 0x000fe200000000e4 */
[----:B------:R-:W-:Y:S02]  /*83a0*/  FMUL R228, R0, R246 ;  /* 0x000000f600e47220 */ /* 0x000fe40000400000 */
[-C--:B------:R-:W-:Y:S01]  /*83b0*/  FFMA R19, R19, R2.reuse, R229 ;  /* 0x0000000213137223 */ /* 0x080fe200000000e5 */
[----:B------:R-:W2:Y:S01]  /*83c0*/  LDL.128 R244, [R1+0x430] ;  /* 0x0004300001f47983 */ /* 0x000ea20000100c00 */
[----:B------:R-:W-:-:S03]  /*83d0*/  FFMA R18, R18, R2, R228 ;  /* 0x0000000212127223 */ /* 0x000fc600000000e4 */
[----:B------:R-:W4:Y:S01]  /*83e0*/  LDL.LU R229, [R1+0x484] ;  /* 0x0004840001e57983 */ /* 0x000f220000300800 */
[----:B---3--:R-:W-:-:S03]  /*83f0*/  FMUL R228, R0, R236 ;  /* 0x000000ec00e47220 */ /* 0x008fc60000400000 */
[----:B------:R-:W3:Y:S01]  /*8400*/  LDL.LU R236, [R1+0x488] ;  /* 0x0004880001ec7983 */ /* 0x000ee20000300800 */
[----:B------:R-:W-:-:S05]  /*8410*/  FFMA R248, R248, R2, R228 ;  /* 0x00000002f8f87223 */ /* 0x000fca00000000e4 */
[----:B------:R0:W-:Y:S04]  /*8420*/  STL [R1+0x480], R248 ;  /* 0x000480f801007387 */ /* 0x0001e80000100800 */
[----:B0-----:R-:W2:Y:S01]  /*8430*/  LDL.128 R248, [R1+0x420] ;  /* 0x0004200001f87983 */ /* 0x001ea20000100c00 */
[----:B------:R-:W-:-:S04]  /*8440*/  FMUL R228, R0, R237 ;  /* 0x000000ed00e47220 */ /* 0x000fc80000400000 */
[----:B----4-:R-:W-:Y:S01]  /*8450*/  FFMA R229, R229, R2, R228 ;  /* 0x00000002e5e57223 */ /* 0x010fe200000000e4 */
[----:B------:R-:W-:-:S04]  /*8460*/  FMUL R228, R0, R238 ;  /* 0x000000ee00e47220 */ /* 0x000fc80000400000 */
[----:B---3--:R-:W-:Y:S01]  /*8470*/  FFMA R236, R236, R2, R228 ;  /* 0x00000002ecec7223 */ /* 0x008fe200000000e4 */
[----:B------:R-:W-:-:S04]  /*8480*/  FMUL R228, R0, R239 ;  /* 0x000000ef00e47220 */ /* 0x000fc80000400000 */
[----:B------:R-:W-:Y:S01]  /*8490*/  FFMA R230, R230, R2, R228 ;  /* 0x00000002e6e67223 */ /* 0x000fe200000000e4 */
[----:B------:R0:W-:Y:S04]  /*84a0*/  STL [R1+0x488], R236 ;  /* 0x000488ec01007387 */ /* 0x0001e80000100800 */
[----:B------:R1:W-:Y:S01]  /*84b0*/  STL [R1+0x48c], R230 ;  /* 0x00048ce601007387 */ /* 0x0003e20000100800 */
[C---:B--2---:R-:W-:Y:S01]  /*84c0*/  FMUL R239, R0.reuse, R248 ;  /* 0x000000f800ef7220 */ /* 0x044fe20000400000 */
[C---:B------:R-:W-:Y:S01]  /*84d0*/  FMUL R238, R0.reuse, R249 ;  /* 0x000000f900ee7220 */ /* 0x040fe20000400000 */
[C---:B------:R-:W-:Y:S01]  /*84e0*/  FMUL R237, R0.reuse, R250 ;  /* 0x000000fa00ed7220 */ /* 0x040fe20000400000 */
[C---:B0-----:R-:W-:Y:S01]  /*84f0*/  FMUL R236, R0.reuse, R251 ;  /* 0x000000fb00ec7220 */ /* 0x041fe20000400000 */
[----:B------:R-:W2:Y:S01]  /*8500*/  LDL.LU R248, [R1+0x4a0] ;  /* 0x0004a00001f87983 */ /* 0x000ea20000300800 */
[----:B-1----:R-:W-:-:S03]  /*8510*/  FMUL R230, R0, R244 ;  /* 0x000000f400e67220 */ /* 0x002fc60000400000 */
[----:B------:R-:W3:Y:S04]  /*8520*/  LDL.LU R249, [R1+0x49c] ;  /* 0x00049c0001f97983 */ /* 0x000ee80000300800 */
[----:B------:R-:W4:Y:S04]  /*8530*/  LDL.LU R250, [R1+0x498] ;  /* 0x0004980001fa7983 */ /* 0x000f280000300800 */
[----:B------:R-:W4:Y:S04]  /*8540*/  LDL.LU R251, [R1+0x494] ;  /* 0x0004940001fb7983 */ /* 0x000f280000300800 */
[----:B------:R-:W4:Y:S01]  /*8550*/  LDL.LU R244, [R1+0x490] ;  /* 0x0004900001f47983 */ /* 0x000f220000300800 */
[----:B------:R-:W-:-:S03]  /*8560*/  FMUL R228, R0, R246 ;  /* 0x000000f600e47220 */ /* 0x000fc60000400000 */
[----:B------:R0:W-:Y:S01]  /*8570*/  STL [R1+0x484], R229 ;  /* 0x000484e501007387 */ /* 0x0001e20000100800 */
[----:B------:R-:W-:Y:S01]  /*8580*/  FFMA R241, R241, R2, R228 ;  /* 0x00000002f1f17223 */ /* 0x000fe200000000e4 */
[C---:B0-----:R-:W-:Y:S01]  /*8590*/  FMUL R229, R0.reuse, R245 ;  /* 0x000000f500e57220 */ /* 0x041fe20000400000 */
[----:B------:R-:W-:-:S03]  /*85a0*/  FMUL R0, R0, R247 ;  /* 0x000000f700007220 */ /* 0x000fc60000400000 */
[-C--:B------:R-:W-:Y:S01]  /*85b0*/  FFMA R242, R242, R2.reuse, R229 ;  /* 0x00000002f2f27223 */ /* 0x080fe200000000e5 */
[-C--:B------:R-:W-:Y:S01]  /*85c0*/  FFMA R240, R240, R2.reuse, R0 ;  /* 0x00000002f0f07223 */ /* 0x080fe20000000000 */
[----:B------:R0:W-:Y:S04]  /*85d0*/  STL [R1+0x4fc], R3 ;  /* 0x0004fc0301007387 */ /* 0x0001e80000100800 */
[----:B------:R0:W-:Y:S04]  /*85e0*/  STL [R1+0x4a4], R242 ;  /* 0x0004a4f201007387 */ /* 0x0001e80000100800 */
[----:B------:R0:W-:Y:S04]  /*85f0*/  STL [R1+0x4a8], R241 ;  /* 0x0004a8f101007387 */ /* 0x0001e80000100800 */
[----:B------:R0:W-:Y:S01]  /*8600*/  STL [R1+0x4ac], R240 ;  /* 0x0004acf001007387 */ /* 0x0001e20000100800 */
[-C--:B--2---:R-:W-:Y:S01]  /*8610*/  FFMA R248, R248, R2.reuse, R230 ;  /* 0x00000002f8f87223 */ /* 0x084fe200000000e6 */
[-C--:B---3--:R-:W-:Y:S01]  /*8620*/  FFMA R249, R249, R2.reuse, R236 ;  /* 0x00000002f9f97223 */ /* 0x088fe200000000ec */
[-C--:B----4-:R-:W-:Y:S01]  /*8630*/  FFMA R250, R250, R2.reuse, R237 ;  /* 0x00000002fafa7223 */ /* 0x090fe200000000ed */
[-C--:B------:R-:W-:Y:S01]  /*8640*/  FFMA R251, R251, R2.reuse, R238 ;  /* 0x00000002fbfb7223 */ /* 0x080fe200000000ee */
[----:B------:R-:W-:-:S04]  /*8650*/  FFMA R244, R244, R2, R239 ;  /* 0x00000002f4f47223 */ /* 0x000fc800000000ef */
[----:B------:R0:W-:Y:S04]  /*8660*/  STL [R1+0x494], R251 ;  /* 0x000494fb01007387 */ /* 0x0001e80000100800 */
[----:B------:R0:W-:Y:S04]  /*8670*/  STL [R1+0x490], R244 ;  /* 0x000490f401007387 */ /* 0x0001e80000100800 */
[----:B------:R0:W-:Y:S04]  /*8680*/  STL [R1+0x498], R250 ;  /* 0x000498fa01007387 */ /* 0x0001e80000100800 */
[----:B------:R0:W-:Y:S04]  /*8690*/  STL [R1+0x49c], R249 ;  /* 0x00049cf901007387 */ /* 0x0001e80000100800 */
[----:B------:R0:W-:Y:S01]  /*86a0*/  STL [R1+0x4a0], R248 ;  /* 0x0004a0f801007387 */ /* 0x0001e20000100800 */
[----:B------:R-:W-:Y:S05]  /*86b0*/  BRA `(.L_x_87) ;  /* 0x0000000000247947 */ /* 0x000fea0003800000 */
.L_x_88:
[----:B------:R-:W4:Y:S04]  /*86c0*/  LDL.128 R248, [R1+0x410] ;  /* 0x0004100001f87983 */ /* 0x000f280000100c00 */
[----:B------:R-:W2:Y:S04]  /*86d0*/  LDL.128 R244, [R1+0x420] ;  /* 0x0004200001f47983 */ /* 0x000ea80000100c00 */
[----:B-1-3--:R-:W3:Y:S04]  /*86e0*/  LDL.128 R236, [R1+0x430] ;  /* 0x0004300001ec7983 */ /* 0x00aee80000100c00 */
[----:B------:R1:W5:Y:S04]  /*86f0*/  LDL.128 R16, [R1+0x400] ;  /* 0x0004000001107983 */ /* 0x0003680000100c00 */
[----:B------:R1:W-:Y:S04]  /*8700*/  STL [R1+0x584], R242 ;  /* 0x000584f201007387 */ /* 0x0003e80000100800 */
[----:B-----5:R1:W-:Y:S04]  /*8710*/  STL [R1+0x4fc], R230 ;  /* 0x0004fce601007387 */ /* 0x0203e80000100800 */
[----:B----4-:R1:W-:Y:S04]  /*8720*/  STL.128 [R1+0x480], R248 ;  /* 0x000480f801007387 */ /* 0x0103e80000100c00 */
[----:B--2---:R1:W-:Y:S04]  /*8730*/  STL.128 [R1+0x490], R244 ;  /* 0x000490f401007387 */ /* 0x0043e80000100c00 */
[----:B---3--:R1:W-:Y:S02]  /*8740*/  STL.128 [R1+0x4a0], R236 ;  /* 0x0004a0ec01007387 */ /* 0x0083e40000100c00 */
.L_x_87:
[----:B------:R-:W-:Y:S05]  /*8750*/  BSYNC.RECONVERGENT B1 ;  /* 0x0000000000017941 */ /* 0x000fea0003800200 */
.L_x_86:
[----:B------:R-:W-:-:S13]  /*8760*/  FSETP.GTU.AND P0, PT, R243, RZ, PT ;  /* 0x000000fff300720b */ /* 0x000fda0003f0c000 */
[----:B------:R-:W-:Y:S05]  /*8770*/  @!P0 BRA `(.L_x_44) ;  /* 0x0000000400988947 */ /* 0x000fea0003800000 */
[----:B------:R-:W4:Y:S02]  /*8780*/  LDL R2, [R1+0x4f8] ;  /* 0x0004f80001027983 */ /* 0x000f240000100800 */
[----:B----4-:R-:W-:-:S13]  /*8790*/  FSETP.NEU.AND P0, PT, R2, -1.00000001504746621988e+30, PT ;  /* 0xf149f2ca0200780b */ /* 0x010fda0003f0d000 */
[----:B------:R-:W-:Y:S05]  /*87a0*/  @!P0 BRA `(.L_x_89) ;  /* 0x0000000400648947 */ /* 0x000fea0003800000 */
[----:B--2--5:R-:W2:Y:S01]  /*87b0*/  LDL.LU R229, [R1+0x588] ;  /* 0x0005880001e57983 */ /* 0x024ea20000300800 */
[----:B0-----:R-:W-:-:S03]  /*87c0*/  FMNMX R3, R2, R231, !PT ;  /* 0x000000e702037209 */ /* 0x001fc60007800000 */
[----:B-1-3--:R-:W3:Y:S02]  /*87d0*/  LDL.128 R236, [R1+0x440] ;  /* 0x0004400001ec7983 */ /* 0x00aee40000100c00 */
[----:B------:R-:W-:Y:S01]  /*87e0*/  FADD R0, -R3, R231 ;  /* 0x000000e703007221 */ /* 0x000fe20000000100 */
[----:B------:R-:W-:Y:S01]  /*87f0*/  FADD R2, R2, -R3 ;  /* 0x8000000302027221 */ /* 0x000fe20000000000 */
[----:B------:R0:W-:Y:S02]  /*8800*/  STL [R1+0x58c], R4 ;  /* 0x00058c0401007387 */ /* 0x0001e40000100800 */
[----:B------:R-:W-:Y:S01]  /*8810*/  FMUL R0, R0, 1.4426950216293334961 ;  /* 0x3fb8aa3b00007820 */ /* 0x000fe20000400000 */
[----:B------:R-:W-:Y:S01]  /*8820*/  FMUL R2, R2, 1.4426950216293334961 ;  /* 0x3fb8aa3b02027820 */ /* 0x000fe20000400000 */
[----:B------:R-:W4:Y:S03]  /*8830*/  LDL.LU R240, [R1+0x4c0] ;  /* 0x0004c00001f07983 */ /* 0x000f260000300800 */
[----:B------:R-:W-:Y:S01]  /*8840*/  FSETP.GEU.AND P1, PT, R0, -126, PT ;  /* 0xc2fc00000000780b */ /* 0x000fe20003f2e000 */
[----:B------:R-:W4:Y:S01]  /*8850*/  LDL.LU R242, [R1+0x4b8] ;  /* 0x0004b80001f27983 */ /* 0x000f220000300800 */
[----:B------:R-:W-:-:S03]  /*8860*/  FSETP.GEU.AND P0, PT, R2, -126, PT ;  /* 0xc2fc00000200780b */ /* 0x000fc60003f0e000 */
[----:B0-----:R-:W4:Y:S04]  /*8870*/  LDL.LU R4, [R1+0x4c4] ;  /* 0x0004c40001047983 */ /* 0x001f280000300800 */
[----:B------:R-:W4:Y:S04]  /*8880*/  LDL.LU R241, [R1+0x4bc] ;  /* 0x0004bc0001f17983 */ /* 0x000f280000300800 */
[----:B------:R-:W-:Y:S01]  /*8890*/  @!P1 FMUL R0, R0, 0.5 ;  /* 0x3f00000000009820 */ /* 0x000fe20000400000 */
[----:B------:R-:W4:Y:S01]  /*88a0*/  LDL.LU R250, [R1+0x4b0] ;  /* 0x0004b00001fa7983 */ /* 0x000f220000300800 */
[----:B------:R-:W-:-:S03]  /*88b0*/  @!P0 FMUL R2, R2, 0.5 ;  /* 0x3f00000002028820 */ /* 0x000fc60000400000 */
[----:B------:R-:W4:Y:S01]  /*88c0*/  LDL.LU R249, [R1+0x4b4] ;  /* 0x0004b40001f97983 */ /* 0x000f220000300800 */
[----:B------:R-:W0:Y:S03]  /*88d0*/  MUFU.EX2 R0, R0 ;  /* 0x0000000000007308 */ /* 0x000e260000000800 */
[----:B------:R-:W4:Y:S04]  /*88e0*/  LDL.LU R248, [R1+0x4dc] ;  /* 0x0004dc0001f87983 */ /* 0x000f280000300800 */
[----:B------:R-:W4:Y:S01]  /*88f0*/  LDL.LU R247, [R1+0x4e0] ;  /* 0x0004e00001f77983 */ /* 0x000f220000300800 */
[----:B------:R-:W1:Y:S03]  /*8900*/  MUFU.EX2 R2, R2 ;  /* 0x0000000200027308 */ /* 0x000e660000000800 */
[----:B------:R-:W4:Y:S04]  /*8910*/  LDL.LU R246, [R1+0x4e4] ;  /* 0x0004e40001f67983 */ /* 0x000f280000300800 */
[----:B------:R-:W4:Y:S01]  /*8920*/  LDL.LU R245, [R1+0x4e8] ;  /* 0x0004e80001f57983 */ /* 0x000f220000300800 */
[----:B0-----:R-:W-:-:S03]  /*8930*/  @!P1 FMUL R0, R0, R0 ;  /* 0x0000000000009220 */ /* 0x001fc60000400000 */
[----:B------:R-:W4:Y:S01]  /*8940*/  LDL.LU R244, [R1+0x4ec] ;  /* 0x0004ec0001f47983 */ /* 0x000f220000300800 */
[----:B------:R-:W-:-:S03]  /*8950*/  FMUL R228, R0, R243 ;  /* 0x000000f300e47220 */ /* 0x000fc60000400000 */
[----:B------:R-:W4:Y:S01]  /*8960*/  LDL.LU R251, [R1+0x4d0] ;  /* 0x0004d00001fb7983 */ /* 0x000f220000300800 */
[----:B-1----:R-:W-:-:S04]  /*8970*/  @!P0 FMUL R2, R2, R2 ;  /* 0x0000000202028220 */ /* 0x002fc80000400000 */
[----:B--2---:R-:W-:-:S05]  /*8980*/  FFMA R229, R229, R2, R228 ;  /* 0x00000002e5e57223 */ /* 0x004fca00000000e4 */
[----:B------:R0:W-:Y:S04]  /*8990*/  STL [R1+0x588], R229 ;  /* 0x000588e501007387 */ /* 0x0001e80000100800 */
[----:B0-----:R-:W2:Y:S01]  /*89a0*/  LDL.128 R228, [R1+0x450] ;  /* 0x0004500001e47983 */ /* 0x001ea20000100c00 */
[C---:B---3--:R-:W-:Y:S01]  /*89b0*/  FMUL R238, R0.reuse, R238 ;  /* 0x000000ee00ee7220 */ /* 0x048fe20000400000 */
[C---:B------:R-:W-:Y:S01]  /*89c0*/  FMUL R239, R0.reuse, R239 ;  /* 0x000000ef00ef7220 */ /* 0x040fe20000400000 */
[C---:B------:R-:W-:Y:S01]  /*89d0*/  FMUL R236, R0.reuse, R236 ;  /* 0x000000ec00ec7220 */ /* 0x040fe20000400000 */
[----:B------:R-:W-:Y:S01]  /*89e0*/  FMUL R237, R0, R237 ;  /* 0x000000ed00ed7220 */ /* 0x000fe20000400000 */
[-C--:B----4-:R-:W-:Y:S01]  /*89f0*/  FFMA R242, R242, R2.reuse, R238 ;  /* 0x00000002f2f27223 */ /* 0x090fe200000000ee */
[----:B------:R-:W-:-:S04]  /*8a00*/  FFMA R241, R241, R2, R239 ;  /* 0x00000002f1f17223 */ /* 0x000fc800000000ef */
[----:B------:R-:W-:Y:S01]  /*8a10*/  STL [R1+0x4b8], R242 ;  /* 0x0004b8f201007387 */ /* 0x000fe20000100800 */
[----:B------:R-:W-:-:S03]  /*8a20*/  FFMA R250, R250, R2, R236 ;  /* 0x00000002fafa7223 */ /* 0x000fc600000000ec */
[----:B------:R-:W-:Y:S01]  /*8a30*/  STL [R1+0x4bc], R241 ;  /* 0x0004bcf101007387 */ /* 0x000fe20000100800 */
[----:B------:R-:W-:-:S03]  /*8a40*/  FFMA R249, R249, R2, R237 ;  /* 0x00000002f9f97223 */ /* 0x000fc600000000ed */
[----:B------:R-:W3:Y:S04]  /*8a50*/  LDL.128 R236, [R1+0x470] ;  /* 0x0004700001ec7983 */ /* 0x000ee80000100c00 */
[----:B------:R0:W-:Y:S04]  /*8a60*/  STL [R1+0x4b0], R250 ;  /* 0x0004b0fa01007387 */ /* 0x0001e80000100800 */
[----:B------:R1:W-:Y:S04]  /*8a70*/  STL [R1+0x4b4], R249 ;  /* 0x0004b4f901007387 */ /* 0x0003e80000100800 */
[----:B0-----:R-:W4:Y:S04]  /*8a80*/  LDL.LU R250, [R1+0x4d4] ;  /* 0x0004d40001fa7983 */ /* 0x001f280000300800 */
[----:B-1----:R-:W4:Y:S01]  /*8a90*/  LDL.LU R249, [R1+0x4d8] ;  /* 0x0004d80001f97983 */ /* 0x002f220000300800 */
[C---:B--2---:R-:W-:Y:S01]  /*8aa0*/  FMUL R228, R0.reuse, R228 ;  /* 0x000000e400e47220 */ /* 0x044fe20000400000 */
[----:B------:R-:W-:-:S03]  /*8ab0*/  FMUL R229, R0, R229 ;  /* 0x000000e500e57220 */ /* 0x000fc60000400000 */
[-C--:B------:R-:W-:Y:S01]  /*8ac0*/  FFMA R240, R240, R2.reuse, R228 ;  /* 0x00000002f0f07223 */ /* 0x080fe200000000e4 */
[----:B------:R-:W-:Y:S01]  /*8ad0*/  FFMA R4, R4, R2, R229 ;  /* 0x0000000204047223 */ /* 0x000fe200000000e5 */
[----:B------:R-:W2:Y:S04]  /*8ae0*/  LDL.LU R228, [R1+0x4cc] ;  /* 0x0004cc0001e47983 */ /* 0x000ea80000300800 */
[----:B------:R-:W3:Y:S04]  /*8af0*/  LDL.LU R229, [R1+0x4c8] ;  /* 0x0004c80001e57983 */ /* 0x000ee80000300800 */
[----:B------:R0:W-:Y:S04]  /*8b00*/  STL [R1+0x4c0], R240 ;  /* 0x0004c0f001007387 */ /* 0x0001e80000100800 */
[----:B0-----:R-:W4:Y:S04]  /*8b10*/  LDL.128 R240, [R1+0x460] ;  /* 0x0004600001f07983 */ /* 0x001f280000100c00 */
[----:B------:R0:W-:Y:S04]  /*8b20*/  STL [R1+0x4c4], R4 ;  /* 0x0004c40401007387 */ /* 0x0001e80000100800 */
[----:B0-----:R0:W5:Y:S01]  /*8b30*/  LDL.LU R4, [R1+0x58c] ;  /* 0x00058c0001047983 */ /* 0x0011620000300800 */
[C---:B------:R-:W-:Y:S01]  /*8b40*/  FMUL R230, R0.reuse, R230 ;  /* 0x000000e600e67220 */ /* 0x040fe20000400000 */
[----:B------:R-:W-:-:S02]  /*8b50*/  FMUL R231, R0, R231 ;  /* 0x000000e700e77220 */ /* 0x000fc40000400000 */
[----:B------:R-:W-:Y:S02]  /*8b60*/  STL [R1+0x4f8], R3 ;  /* 0x0004f80301007387 */ /* 0x000fe40000100800 */
[-C--:B--2---:R-:W-:Y:S01]  /*8b70*/  FFMA R228, R228, R2.reuse, R231 ;  /* 0x00000002e4e47223 */ /* 0x084fe200000000e7 */
[----:B---3--:R-:W-:-:S04]  /*8b80*/  FFMA R229, R229, R2, R230 ;  /* 0x00000002e5e57223 */ /* 0x008fc800000000e6 */
[----:B------:R1:W-:Y:S01]  /*8b90*/  STL [R1+0x4cc], R228 ;  /* 0x0004cce401007387 */ /* 0x0003e20000100800 */
[----:B------:R-:W-:-:S03]  /*8ba0*/  FMUL R230, R0, R236 ;  /* 0x000000ec00e67220 */ /* 0x000fc60000400000 */
[----:B------:R2:W-:Y:S01]  /*8bb0*/  STL [R1+0x4c8], R229 ;  /* 0x0004c8e501007387 */ /* 0x0005e20000100800 */
[----:B------:R-:W-:Y:S01]  /*8bc0*/  FFMA R247, R247, R2, R230 ;  /* 0x00000002f7f77223 */ /* 0x000fe200000000e6 */
[C---:B-1----:R-:W-:Y:S01]  /*8bd0*/  FMUL R228, R0.reuse, R238 ;  /* 0x000000ee00e47220 */ /* 0x042fe20000400000 */
[C---:B----4-:R-:W-:Y:S01]  /*8be0*/  FMUL R240, R0.reuse, R240 ;  /* 0x000000f000f07220 */ /* 0x050fe20000400000 */
[C---:B------:R-:W-:Y:S01]  /*8bf0*/  FMUL R241, R0.reuse, R241 ;  /* 0x000000f100f17220 */ /* 0x040fe20000400000 */
[C---:B------:R-:W-:Y:S01]  /*8c00*/  FMUL R242, R0.reuse, R242 ;  /* 0x000000f200f27220 */ /* 0x040fe20000400000 */
[C---:B------:R-:W-:Y:S01]  /*8c10*/  FMUL R231, R0.reuse, R243 ;  /* 0x000000f300e77220 */ /* 0x040fe20000400000 */
[C---:B--2---:R-:W-:Y:S01]  /*8c20*/  FMUL R229, R0.reuse, R237 ;  /* 0x000000ed00e57220 */ /* 0x044fe20000400000 */
        /* <DEDUP_REMOVED lines=8> */
[----:B------:R0:W-:Y:S04]  /*8cb0*/  STL [R1+0x4d0], R251 ;  /* 0x0004d0fb01007387 */ /* 0x0001e80000100800 */
[----:B------:R0:W-:Y:S04]  /*8cc0*/  STL [R1+0x4d4], R250 ;  /* 0x0004d4fa01007387 */ /* 0x0001e80000100800 */
[----:B------:R0:W-:Y:S04]  /*8cd0*/  STL [R1+0x4d8], R249 ;  /* 0x0004d8f901007387 */ /* 0x0001e80000100800 */
[----:B------:R0:W-:Y:S04]  /*8ce0*/  STL [R1+0x4dc], R248 ;  /* 0x0004dcf801007387 */ /* 0x0001e80000100800 */
[----:B------:R0:W-:Y:S04]  /*8cf0*/  STL [R1+0x4e0], R247 ;  /* 0x0004e0f701007387 */ /* 0x0001e80000100800 */
[----:B------:R0:W-:Y:S04]  /*8d00*/  STL [R1+0x4e4], R246 ;  /* 0x0004e4f601007387 */ /* 0x0001e80000100800 */
[----:B------:R0:W-:Y:S04]  /*8d10*/  STL [R1+0x4e8], R245 ;  /* 0x0004e8f501007387 */ /* 0x0001e80000100800 */
[----:B------:R0:W-:Y:S01]  /*8d20*/  STL [R1+0x4ec], R244 ;  /* 0x0004ecf401007387 */ /* 0x0001e20000100800 */
[----:B------:R-:W-:Y:S05]  /*8d30*/  BRA `(.L_x_44) ;  /* 0x0000000000287947 */ /* 0x000fea0003800000 */
.L_x_89:
[----:B-1-3--:R-:W3:Y:S04]  /*8d40*/  LDL.128 R236, [R1+0x440] ;  /* 0x0004400001ec7983 */ /* 0x00aee80000100c00 */
[----:B0-----:R-:W4:Y:S04]  /*8d50*/  LDL.128 R248, [R1+0x450] ;  /* 0x0004500001f87983 */ /* 0x001f280000100c00 */
[----:B------:R-:W2:Y:S04]  /*8d60*/  LDL.128 R244, [R1+0x460] ;  /* 0x0004600001f47983 */ /* 0x000ea80000100c00 */
[----:B---3--:R0:W-:Y:S04]  /*8d70*/  STL.128 [R1+0x4b0], R236 ;  /* 0x0004b0ec01007387 */ /* 0x0081e80000100c00 */
[----:B0-----:R-:W3:Y:S04]  /*8d80*/  LDL.128 R236, [R1+0x470] ;  /* 0x0004700001ec7983 */ /* 0x001ee80000100c00 */
[----:B------:R0:W-:Y:S04]  /*8d90*/  STL [R1+0x588], R243 ;  /* 0x000588f301007387 */ /* 0x0001e80000100800 */
[----:B-----5:R0:W-:Y:S04]  /*8da0*/  STL [R1+0x4f8], R231 ;  /* 0x0004f8e701007387 */ /* 0x0201e80000100800 */
[----:B--2---:R0:W-:Y:S04]  /*8db0*/  STL.128 [R1+0x4d0], R244 ;  /* 0x0004d0f401007387 */ /* 0x0041e80000100c00 */
[----:B----4-:R0:W-:Y:S04]  /*8dc0*/  STL.128 [R1+0x4c0], R248 ;  /* 0x0004c0f801007387 */ /* 0x0101e80000100c00 */
[----:B---3--:R0:W-:Y:S02]  /*8dd0*/  STL.128 [R1+0x4e0], R236 ;  /* 0x0004e0ec01007387 */ /* 0x0081e40000100c00 */
.L_x_44:
[----:B------:R-:W-:Y:S05]  /*8de0*/  BSYNC.RECONVERGENT B0 ;  /* 0x0000000000007941 */ /* 0x000fea0003800200 */
.L_x_43:
[----:B------:R-:W-:Y:S01]  /*8df0*/  IADD3 R252, PT, PT, R252, 0x1, RZ ;  /* 0x00000001fcfc7810 */ /* 0x000fe20007ffe0ff */
[----:B------:R-:W-:Y:S03]  /*8e00*/  BAR.SYNC.DEFER_BLOCKING 0x0 ;  /* 0x0000000000007b1d */ /* 0x000fe60000010000 */
[----:B------:R-:W-:-:S13]  /*8e10*/  ISETP.NE.AND P0, PT, R252, UR4, PT ;  /* 0x00000004fc007c0c */ /* 0x000fda000bf05270 */
[----:B------:R-:W-:Y:S05]  /*8e20*/  @P0 BRA `(.L_x_90) ;  /* 0xffffff88009c0947 */ /* 0x000fea000383ffff */
[----:B01----:R-:W4:Y:S04]  /*8e30*/  LDL.LU R244, [R1+0x550] ;  /* 0x0005500001f47983 */ /* 0x003f280000300800 */
[----:B------:R-:W4:Y:S04]  /*8e40*/  LDL.LU R243, [R1+0x554] ;  /* 0x0005540001f37983 */ /* 0x000f280000300800 */
[----:B------:R-:W4:Y:S04]  /*8e50*/  LDL.LU R242, [R1+0x558] ;  /* 0x0005580001f27983 */ /* 0x000f280000300800 */
[----:B--2---:R-:W2:Y:S04]  /*8e60*/  LDL.LU R241, [R1+0x55c] ;  /* 0x00055c0001f17983 */ /* 0x004ea80000300800 */
[----:B------:R-:W2:Y:S04]  /*8e70*/  LDL.LU R240, [R1+0x560] ;  /* 0x0005600001f07983 */ /* 0x000ea80000300800 */
[----:B------:R-:W2:Y:S04]  /*8e80*/  LDL.LU R239, [R1+0x564] ;  /* 0x0005640001ef7983 */ /* 0x000ea80000300800 */
[----:B------:R-:W2:Y:S04]  /*8e90*/  LDL.LU R238, [R1+0x568] ;  /* 0x0005680001ee7983 */ /* 0x000ea80000300800 */
[----:B---3--:R-:W3:Y:S04]  /*8ea0*/  LDL.LU R237, [R1+0x56c] ;  /* 0x00056c0001ed7983 */ /* 0x008ee80000300800 */
[----:B------:R-:W3:Y:S04]  /*8eb0*/  LDL.LU R236, [R1+0x570] ;  /* 0x0005700001ec7983 */ /* 0x000ee80000300800 */
[----:B-----5:R-:W3:Y:S04]  /*8ec0*/  LDL.LU R231, [R1+0x574] ;  /* 0x0005740001e77983 */ /* 0x020ee80000300800 */
[----:B------:R-:W3:Y:S04]  /*8ed0*/  LDL.LU R230, [R1+0x578] ;  /* 0x0005780001e67983 */ /* 0x000ee80000300800 */
[----:B------:R-:W3:Y:S04]  /*8ee0*/  LDL.LU R229, [R1+0x57c] ;  /* 0x00057c0001e57983 */ /* 0x000ee80000300800 */
[----:B------:R-:W3:Y:S04]  /*8ef0*/  LDL.LU R228, [R1+0x580] ;  /* 0x0005800001e47983 */ /* 0x000ee80000300800 */
[----:B------:R-:W3:Y:S04]  /*8f00*/  LDL.LU R3, [R1+0x584] ;  /* 0x0005840001037983 */ /* 0x000ee80000300800 */
[----:B------:R-:W3:Y:S04]  /*8f10*/  LDL.LU R2, [R1+0x588] ;  /* 0x0005880001027983 */ /* 0x000ee80000300800 */
[----:B------:R-:W3:Y:S01]  /*8f20*/  LDL.LU R0, [R1+0x54c] ;  /* 0x00054c0001007983 */ /* 0x000ee20000300800 */
[----:B----4-:R-:W-:Y:S01]  /*8f30*/  FADD R247, R244, 9.9999999747524270788e-07 ;  /* 0x358637bdf4f77421 */ /* 0x010fe20000000000 */
[----:B------:R-:W-:Y:S01]  /*8f40*/  FADD R248, R243, 9.9999999747524270788e-07 ;  /* 0x358637bdf3f87421 */ /* 0x000fe20000000000 */
[----:B------:R-:W-:Y:S01]  /*8f50*/  FADD R246, R242, 9.9999999747524270788e-07 ;  /* 0x358637bdf2f67421 */ /* 0x000fe20000000000 */
[----:B--2---:R-:W-:Y:S01]  /*8f60*/  FADD R245, R241, 9.9999999747524270788e-07 ;  /* 0x358637bdf1f57421 */ /* 0x004fe20000000000 */
[----:B------:R-:W-:Y:S01]  /*8f70*/  FADD R244, R240, 9.9999999747524270788e-07 ;  /* 0x358637bdf0f47421 */ /* 0x000fe20000000000 */
[----:B------:R-:W-:Y:S01]  /*8f80*/  FADD R243, R239, 9.9999999747524270788e-07 ;  /* 0x358637bdeff37421 */ /* 0x000fe20000000000 */
[----:B------:R-:W-:Y:S01]  /*8f90*/  FADD R242, R238, 9.9999999747524270788e-07 ;  /* 0x358637bdeef27421 */ /* 0x000fe20000000000 */
[----:B---3--:R-:W-:Y:S01]  /*8fa0*/  FADD R241, R237, 9.9999999747524270788e-07 ;  /* 0x358637bdedf17421 */ /* 0x008fe20000000000 */
[----:B------:R-:W-:Y:S01]  /*8fb0*/  FADD R240, R236, 9.9999999747524270788e-07 ;  /* 0x358637bdecf07421 */ /* 0x000fe20000000000 */
[----:B------:R-:W-:Y:S01]  /*8fc0*/  FADD R239, R231, 9.9999999747524270788e-07 ;  /* 0x358637bde7ef7421 */ /* 0x000fe20000000000 */
[----:B------:R-:W-:Y:S01]  /*8fd0*/  FADD R238, R230, 9.9999999747524270788e-07 ;  /* 0x358637bde6ee7421 */ /* 0x000fe20000000000 */
[----:B------:R-:W-:Y:S01]  /*8fe0*/  FADD R237, R229, 9.9999999747524270788e-07 ;  /* 0x358637bde5ed7421 */ /* 0x000fe20000000000 */
[----:B------:R-:W-:Y:S01]  /*8ff0*/  FADD R236, R228, 9.9999999747524270788e-07 ;  /* 0x358637bde4ec7421 */ /* 0x000fe20000000000 */
[----:B------:R-:W-:Y:S01]  /*9000*/  FADD R231, R3, 9.9999999747524270788e-07 ;  /* 0x358637bd03e77421 */ /* 0x000fe20000000000 */
[----:B------:R-:W-:Y:S01]  /*9010*/  FADD R230, R2, 9.9999999747524270788e-07 ;  /* 0x358637bd02e67421 */ /* 0x000fe20000000000 */
[----:B------:R-:W-:-:S07]  /*9020*/  FADD R0, R0, 9.9999999747524270788e-07 ;  /* 0x358637bd00007421 */ /* 0x000fce0000000000 */
.L_x_0:
[----:B------:R-:W1:Y:S02]  /*9030*/  S2R R2, SR_TID.X ;  /* 0x0000000000027919 */ /* 0x000e640000002100 */
[----:B-1----:R-:W-:-:S13]  /*9040*/  LOP3.LUT P0, RZ, R2, 0x1f, RZ, 0xc0, !PT ;  /* 0x0000001f02ff7812 */ /* 0x002fda000780c0ff */
[----:B0-----:R-:W-:Y:S05]  /*9050*/  @P0 EXIT ;  /* 0x000000000000094d */ /* 0x001fea0003800000 */
[----:B------:R-:W-:Y:S01]  /*9060*/  IADD3 R2, PT, PT, R0, 0x1800000, RZ ;  /* 0x0180000000027810 */ /* 0x000fe20007ffe0ff */
[----:B------:R-:W0:Y:S01]  /*9070*/  LDC.64 R228, c[0x0][0x398] ;  /* 0x0000e600ffe47b82 */ /* 0x000e220000000a00 */
[----:B------:R-:W-:Y:S02]  /*9080*/  BSSY.RECONVERGENT B1, `(.L_x_91) ;  /* 0x000000d000017945 */ /* 0x000fe40003800200 */
[----:B------:R-:W-:-:S04]  /*9090*/  LOP3.LUT R2, R2, 0x7f800000, RZ, 0xc0, !PT ;  /* 0x7f80000002027812 */ /* 0x000fc800078ec0ff */
[----:B------:R-:W-:Y:S02]  /*90a0*/  ISETP.GT.U32.AND P0, PT, R2, 0x1ffffff, PT ;  /* 0x01ffffff0200780c */ /* 0x000fe40003f04070 */
[----:B------:R-:W0:Y:S02]  /*90b0*/  S2R R2, SR_CTAID.X ;  /* 0x0000000000027919 */ /* 0x000e240000002500 */
[----:B0-----:R-:W-:-:S09]  /*90c0*/  IMAD.WIDE.U32 R228, R2, 0x400, R228 ;  /* 0x0000040002e47825 */ /* 0x001fd200078e00e4 */
[----:B------:R-:W-:Y:S05]  /*90d0*/  @P0 BRA `(.L_x_92) ;  /* 0x00000000000c0947 */ /* 0x000fea0003800000 */
[----:B------:R-:W-:-:S07]  /*90e0*/  MOV R2, 0x9100 ;  /* 0x0000910000027802 */ /* 0x000fce0000000f00 */
[----:B------:R-:W-:Y:S05]  /*90f0*/  CALL.REL.NOINC `($__internal_0_$__cuda_sm20_rcp_rn_f32_slowpath) ;  /* 0x0000002c00d47944 */ /* 0x000fea0003c00000 */
[----:B------:R-:W-:Y:S05]  /*9100*/  BRA `(.L_x_93) ;  /* 0x0000000000107947 */ /* 0x000fea0003800000 */
.L_x_92:
[----:B------:R-:W0:Y:S02]  /*9110*/  MUFU.RCP R2, R0 ;  /* 0x0000000000027308 */ /* 0x000e240000001000 */
[----:B0-----:R-:W-:-:S04]  /*9120*/  FFMA R0, R2, R0, -1 ;  /* 0xbf80000002007423 */ /* 0x001fc80000000000 */
[----:B------:R-:W-:-:S04]  /*9130*/  FADD.FTZ R0, -R0, -RZ ;  /* 0x800000ff00007221 */ /* 0x000fc80000010100 */
[----:B------:R-:W-:-:S07]  /*9140*/  FFMA R0, R2, R0, R2 ;  /* 0x0000000002007223 */ /* 0x000fce0000000002 */
.L_x_93:
[----:B------:R-:W-:Y:S05]  /*9150*/  BSYNC.RECONVERGENT B1 ;  /* 0x0000000000017941 */ /* 0x000fea0003800200 */
.L_x_91:
[C---:B------:R-:W-:Y:S01]  /*9160*/  FMUL R12, R0.reuse, R12 ;  /* 0x0000000c000c7220 */ /* 0x040fe20000400000 */
        /* <DEDUP_REMOVED lines=14> */
[----:B------:R-:W-:Y:S01]  /*9250*/  FMUL R0, R0, R235 ;  /* 0x000000eb00007220 */ /* 0x000fe20000400000 */
[----:B------:R-:W-:Y:S01]  /*9260*/  STG.E desc[UR8][R228.64], R12 ;  /* 0x0000000ce4007986 */ /* 0x000fe2000c101908 */
[----:B------:R-:W-:Y:S03]  /*9270*/  BSSY.RECONVERGENT B1, `(.L_x_94) ;  /* 0x000001c000017945 */ /* 0x000fe60003800200 */
[----:B------:R0:W-:Y:S04]  /*9280*/  STG.E desc[UR8][R228.64+0x3c], R0 ;  /* 0x00003c00e4007986 */ /* 0x0001e8000c101908 */
[----:B------:R1:W-:Y:S04]  /*9290*/  STG.E desc[UR8][R228.64+0x4], R13 ;  /* 0x0000040de4007986 */ /* 0x0003e8000c101908 */
[----:B------:R1:W-:Y:S01]  /*92a0*/  STG.E desc[UR8][R228.64+0x8], R14 ;  /* 0x0000080ee4007986 */ /* 0x0003e2000c101908 */
[----:B0-----:R-:W-:-:S03]  /*92b0*/  IADD3 R0, PT, PT, R247, 0x1800000, RZ ;  /* 0x01800000f7007810 */ /* 0x001fc60007ffe0ff */
[----:B------:R1:W-:Y:S01]  /*92c0*/  STG.E desc[UR8][R228.64+0xc], R15 ;  /* 0x00000c0fe4007986 */ /* 0x0003e2000c101908 */
[----:B------:R-:W-:-:S03]  /*92d0*/  LOP3.LUT R0, R0, 0x7f800000, RZ, 0xc0, !PT ;  /* 0x7f80000000007812 */ /* 0x000fc600078ec0ff */
[----:B------:R1:W-:Y:S01]  /*92e0*/  STG.E desc[UR8][R228.64+0x10], R8 ;  /* 0x00001008e4007986 */ /* 0x0003e2000c101908 */
[----:B------:R-:W-:-:S03]  /*92f0*/  ISETP.GT.U32.AND P0, PT, R0, 0x1ffffff, PT ;  /* 0x01ffffff0000780c */ /* 0x000fc60003f04070 */
[----:B------:R1:W-:Y:S04]  /*9300*/  STG.E desc[UR8][R228.64+0x14], R9 ;  /* 0x00001409e4007986 */ /* 0x0003e8000c101908 */
        /* <DEDUP_REMOVED lines=8> */
[----:B------:R1:W-:Y:S01]  /*9390*/  STG.E desc[UR8][R228.64+0x38], R234 ;  /* 0x000038eae4007986 */ /* 0x0003e2000c101908 */
[----:B------:R-:W-:Y:S05]  /*93a0*/  @P0 BRA `(.L_x_95) ;  /* 0x0000000000100947 */ /* 0x000fea0003800000 */
[----:B------:R-:W-:Y:S02]  /*93b0*/  MOV R0, R247 ;  /* 0x000000f700007202 */ /* 0x000fe40000000f00 */
[----:B------:R-:W-:-:S07]  /*93c0*/  MOV R2, 0x93e0 ;  /* 0x000093e000027802 */ /* 0x000fce0000000f00 */
[----:B-1----:R-:W-:Y:S05]  /*93d0*/  CALL.REL.NOINC `($__internal_0_$__cuda_sm20_rcp_rn_f32_slowpath) ;  /* 0x0000002c001c7944 */ /* 0x002fea0003c00000 */
[----:B------:R-:W-:Y:S05]  /*93e0*/  BRA `(.L_x_96) ;  /* 0x0000000000107947 */ /* 0x000fea0003800000 */
.L_x_95:
[----:B------:R-:W0:Y:S02]  /*93f0*/  MUFU.RCP R0, R247 ;  /* 0x000000f700007308 */ /* 0x000e240000001000 */
[----:B0-----:R-:W-:-:S04]  /*9400*/  FFMA R247, R0, R247, -1 ;  /* 0xbf80000000f77423 */ /* 0x001fc800000000f7 */
[----:B------:R-:W-:-:S04]  /*9410*/  FADD.FTZ R247, -R247, -RZ ;  /* 0x800000fff7f77221 */ /* 0x000fc80000010100 */
[----:B------:R-:W-:-:S07]  /*9420*/  FFMA R0, R0, R247, R0 ;  /* 0x000000f700007223 */ /* 0x000fce0000000000 */
.L_x_96:
[----:B------:R-:W-:Y:S05]  /*9430*/  BSYNC.RECONVERGENT B1 ;  /* 0x0000000000017941 */ /* 0x000fea0003800200 */
.L_x_94:
        /* <DEDUP_REMOVED lines=16> */
[----:B------:R-:W-:Y:S01]  /*9540*/  IADD3 R2, PT, PT, R248, 0x1800000, RZ ;  /* 0x01800000f8027810 */ /* 0x000fe20007ffe0ff */
[----:B------:R0:W-:Y:S01]  /*9550*/  STG.E desc[UR8][R228.64+0x40], R224 ;  /* 0x000040e0e4007986 */ /* 0x0001e2000c101908 */
[----:B------:R-:W-:Y:S02]  /*9560*/  BSSY.RECONVERGENT B1, `(.L_x_97) ;  /* 0x000001b000017945 */ /* 0x000fe40003800200 */
[----:B------:R-:W-:Y:S01]  /*9570*/  LOP3.LUT R2, R2, 0x7f800000, RZ, 0xc0, !PT ;  /* 0x7f80000002027812 */ /* 0x000fe200078ec0ff */
[----:B------:R0:W-:Y:S03]  /*9580*/  STG.E desc[UR8][R228.64+0x44], R225 ;  /* 0x000044e1e4007986 */ /* 0x0001e6000c101908 */
[----:B------:R-:W-:Y:S01]  /*9590*/  ISETP.GT.U32.AND P0, PT, R2, 0x1ffffff, PT ;  /* 0x01ffffff0200780c */ /* 0x000fe20003f04070 */
        /* <DEDUP_REMOVED lines=15> */
[----:B0-----:R-:W-:Y:S02]  /*9690*/  MOV R0, R248 ;  /* 0x000000f800007202 */ /* 0x001fe40000000f00 */
[----:B------:R-:W-:-:S07]  /*96a0*/  MOV R2, 0x96c0 ;  /* 0x000096c000027802 */ /* 0x000fce0000000f00 */
[----:B-1----:R-:W-:Y:S05]  /*96b0*/  CALL.REL.NOINC `($__internal_0_$__cuda_sm20_rcp_rn_f32_slowpath) ;  /* 0x0000002800647944 */ /* 0x002fea0003c00000 */
[----:B------:R-:W-:Y:S05]  /*96c0*/  BRA `(.L_x_99) ;  /* 0x0000000000107947 */ /* 0x000fea0003800000 */
.L_x_98:
[----:B------:R-:W0:Y:S02]  /*96d0*/  MUFU.RCP R3, R248 ;  /* 0x000000f800037308 */ /* 0x000e240000001000 */
[----:B0-----:R-:W-:-:S04]  /*96e0*/  FFMA R0, R3, R248, -1 ;  /* 0xbf80000003007423 */ /* 0x001fc800000000f8 */
[----:B------:R-:W-:-:S04]  /*96f0*/  FADD.FTZ R0, -R0, -RZ ;  /* 0x800000ff00007221 */ /* 0x000fc80000010100 */
[----:B------:R-:W-:-:S07]  /*9700*/  FFMA R0, R3, R0, R3 ;  /* 0x0000000003007223 */ /* 0x000fce0000000003 */
.L_x_99:
[----:B------:R-:W-:Y:S05]  /*9710*/  BSYNC.RECONVERGENT B1 ;  /* 0x0000000000017941 */ /* 0x000fea0003800200 */
.L_x_97:
[C---:B------:R-:W-:Y:S01]  /*9720*/  FMUL R3, R0.reuse, R208 ;  /* 0x000000d000037220 */ /* 0x040fe20000400000 */
[C---:B------:R-:W-:Y:S01]  /*9730*/  FMUL R209, R0.reuse, R209 ;  /* 0x000000d100d17220 */ /* 0x040fe20000400000 */
[C---:B-1----:R-:W-:Y:S01]  /*9740*/  FMUL R5, R0.reuse, R210 ;  /* 0x000000d200057220 */ /* 0x042fe20000400000 */
        /* <DEDUP_REMOVED lines=36> */
[----:B0-----:R-:W-:Y:S05]  /*9990*/  CALL.REL.NOINC `($__internal_0_$__cuda_sm20_rcp_rn_f32_slowpath) ;  /* 0x0000002400ac7944 */ /* 0x001fea0003c00000 */
[----:B------:R-:W-:Y:S05]  /*99a0*/  BRA `(.L_x_102) ;  /* 0x0000000000107947 */ /* 0x000fea0003800000 */
.L_x_101:
[----:B0-----:R-:W0:Y:S02]  /*99b0*/  MUFU.RCP R3, R246 ;  /* 0x000000f600037308 */ /* 0x001e240000001000 */
[----:B0-----:R-:W-:-:S04]  /*99c0*/  FFMA R0, R3, R246, -1 ;  /* 0xbf80000003007423 */ /* 0x001fc800000000f6 */
[----:B------:R-:W-:-:S04]  /*99d0*/  FADD.FTZ R0, -R0, -RZ ;  /* 0x800000ff00007221 */ /* 0x000fc80000010100 */
[----:B------:R-:W-:-:S07]  /*99e0*/  FFMA R0, R3, R0, R3 ;  /* 0x0000000003007223 */ /* 0x000fce0000000003 */
.L_x_102:
[----:B------:R-:W-:Y:S05]  /*99f0*/  BSYNC.RECONVERGENT B1 ;  /* 0x0000000000017941 */ /* 0x000fea0003800200 */
.L_x_100:
        /* <DEDUP_REMOVED lines=41> */
.L_x_104:
[----:B------:R-:W1:Y:S02]  /*9c90*/  MUFU.RCP R0, R245 ;  /* 0x000000f500007308 */ /* 0x000e640000001000 */
[----:B-1----:R-:W-:-:S04]  /*9ca0*/  FFMA R2, R0, R245, -1 ;  /* 0xbf80000000027423 */ /* 0x002fc800000000f5 */
[----:B0-----:R-:W-:-:S04]  /*9cb0*/  FADD.FTZ R3, -R2, -RZ ;  /* 0x800000ff02037221 */ /* 0x001fc80000010100 */
[----:B------:R-:W-:-:S07]  /*9cc0*/  FFMA R0, R0, R3, R0 ;  /* 0x0000000300007223 */ /* 0x000fce0000000000 */
.L_x_105:
[----:B------:R-:W-:Y:S05]  /*9cd0*/  BSYNC.RECONVERGENT B1 ;  /* 0x0000000000017941 */ /* 0x000fea0003800200 */
.L_x_103:
        /* <DEDUP_REMOVED lines=41> */
.L_x_107:
[----:B0-----:R-:W0:Y:S02]  /*9f70*/  MUFU.RCP R3, R244 ;  /* 0x000000f400037308 */ /* 0x001e240000001000 */
[----:B0-----:R-:W-:-:S04]  /*9f80*/  FFMA R0, R3, R244, -1 ;  /* 0xbf80000003007423 */ /* 0x001fc800000000f4 */
[----:B------:R-:W-:-:S04]  /*9f90*/  FADD.FTZ R0, -R0, -RZ ;  /* 0x800000ff00007221 */ /* 0x000fc80000010100 */
[----:B------:R-:W-:-:S07]  /*9fa0*/  FFMA R0, R3, R0, R3 ;  /* 0x0000000003007223 */ /* 0x000fce0000000003 */
.L_x_108:
[----:B------:R-:W-:Y:S05]  /*9fb0*/  BSYNC.RECONVERGENT B1 ;  /* 0x0000000000017941 */ /* 0x000fea0003800200 */
.L_x_106:
        /* <DEDUP_REMOVED lines=41> */
.L_x_110:
[----:B------:R-:W1:Y:S02]  /*a250*/  MUFU.RCP R0, R243 ;  /* 0x000000f300007308 */ /* 0x000e640000001000 */
[----:B-1----:R-:W-:-:S04]  /*a260*/  FFMA R2, R0, R243, -1 ;  /* 0xbf80000000027423 */ /* 0x002fc800000000f3 */
[----:B0-----:R-:W-:-:S04]  /*a270*/  FADD.FTZ R3, -R2, -RZ ;  /* 0x800000ff02037221 */ /* 0x001fc80000010100 */
[----:B------:R-:W-:-:S07]  /*a280*/  FFMA R0, R0, R3, R0 ;  /* 0x0000000300007223 */ /* 0x000fce0000000000 */
.L_x_111:
[----:B------:R-:W-:Y:S05]  /*a290*/  BSYNC.RECONVERGENT B1 ;  /* 0x0000000000017941 */ /* 0x000fea0003800200 */
.L_x_109:
        /* <DEDUP_REMOVED lines=41> */
.L_x_113:
[----:B0-----:R-:W0:Y:S02]  /*a530*/  MUFU.RCP R3, R242 ;  /* 0x000000f200037308 */ /* 0x001e240000001000 */
[----:B0-----:R-:W-:-:S04]  /*a540*/  FFMA R0, R3, R242, -1 ;  /* 0xbf80000003007423 */ /* 0x001fc800000000f2 */
[----:B------:R-:W-:-:S04]  /*a550*/  FADD.FTZ R0, -R0, -RZ ;  /* 0x800000ff00007221 */ /* 0x000fc80000010100 */
[----:B------:R-:W-:-:S07]  /*a560*/  FFMA R0, R3, R0, R3 ;  /* 0x0000000003007223 */ /* 0x000fce0000000003 */
.L_x_114:
[----:B------:R-:W-:Y:S05]  /*a570*/  BSYNC.RECONVERGENT B1 ;  /* 0x0000000000017941 */ /* 0x000fea0003800200 */
.L_x_112:
        /* <DEDUP_REMOVED lines=41> */
.L_x_116:
[----:B------:R-:W1:Y:S02]  /*a810*/  MUFU.RCP R0, R241 ;  /* 0x000000f100007308 */ /* 0x000e640000001000 */
[----:B-1----:R-:W-:-:S04]  /*a820*/  FFMA R2, R0, R241, -1 ;  /* 0xbf80000000027423 */ /* 0x002fc800000000f1 */
[----:B0-----:R-:W-:-:S04]  /*a830*/  FADD.FTZ R3, -R2, -RZ ;  /* 0x800000ff02037221 */ /* 0x001fc80000010100 */
[----:B------:R-:W-:-:S07]  /*a840*/  FFMA R0, R0, R3, R0 ;  /* 0x0000000300007223 */ /* 0x000fce0000000000 */
.L_x_117:
[----:B------:R-:W-:Y:S05]  /*a850*/  BSYNC.RECONVERGENT B1 ;  /* 0x0000000000017941 */ /* 0x000fea0003800200 */
.L_x_115:
        /* <DEDUP_REMOVED lines=41> */
.L_x_119:
[----:B0-----:R-:W0:Y:S02]  /*aaf0*/  MUFU.RCP R3, R240 ;  /* 0x000000f000037308 */ /* 0x001e240000001000 */
[----:B0-----:R-:W-:-:S04]  /*ab00*/  FFMA R0, R3, R240, -1 ;  /* 0xbf80000003007423 */ /* 0x001fc800000000f0 */
[----:B------:R-:W-:-:S04]  /*ab10*/  FADD.FTZ R0, -R0, -RZ ;  /* 0x800000ff00007221 */ /* 0x000fc80000010100 */
[----:B------:R-:W-:-:S07]  /*ab20*/  FFMA R0, R3, R0, R3 ;  /* 0x0000000003007223 */ /* 0x000fce0000000003 */
.L_x_120:
[----:B------:R-:W-:Y:S05]  /*ab30*/  BSYNC.RECONVERGENT B1 ;  /* 0x0000000000017941 */ /* 0x000fea0003800200 */
.L_x_118:
        /* <DEDUP_REMOVED lines=41> */
.L_x_122:
[----:B------:R-:W1:Y:S02]  /*add0*/  MUFU.RCP R0, R239 ;  /* 0x000000ef00007308 */ /* 0x000e640000001000 */
[----:B-1----:R-:W-:-:S04]  /*ade0*/  FFMA R2, R0, R239, -1 ;  /* 0xbf80000000027423 */ /* 0x002fc800000000ef */
[----:B0-----:R-:W-:-:S04]  /*adf0*/  FADD.FTZ R3, -R2, -RZ ;  /* 0x800000ff02037221 */ /* 0x001fc80000010100 */
[----:B------:R-:W-:-:S07]  /*ae00*/  FFMA R0, R0, R3, R0 ;  /* 0x0000000300007223 */ /* 0x000fce0000000000 */
.L_x_123:
[----:B------:R-:W-:Y:S05]  /*ae10*/  BSYNC.RECONVERGENT B1 ;  /* 0x0000000000017941 */ /* 0x000fea0003800200 */
.L_x_121:
        /* <DEDUP_REMOVED lines=41> */
.L_x_125:
[----:B0-----:R-:W0:Y:S02]  /*b0b0*/  MUFU.RCP R3, R238 ;  /* 0x000000ee00037308 */ /* 0x001e240000001000 */
[----:B0-----:R-:W-:-:S04]  /*b0c0*/  FFMA R0, R3, R238, -1 ;  /* 0xbf80000003007423 */ /* 0x001fc800000000ee */
[----:B------:R-:W-:-:S04]  /*b0d0*/  FADD.FTZ R0, -R0, -RZ ;  /* 0x800000ff00007221 */ /* 0x000fc80000010100 */
[----:B------:R-:W-:-:S07]  /*b0e0*/  FFMA R0, R3, R0, R3 ;  /* 0x0000000003007223 */ /* 0x000fce0000000003 */
.L_x_126:
[----:B------:R-:W-:Y:S05]  /*b0f0*/  BSYNC.RECONVERGENT B1 ;  /* 0x0000000000017941 */ /* 0x000fea0003800200 */
.L_x_124:
        /* <DEDUP_REMOVED lines=41> */
.L_x_128:
[----:B------:R-:W1:Y:S02]  /*b390*/  MUFU.RCP R0, R237 ;  /* 0x000000ed00007308 */ /* 0x000e640000001000 */
[----:B-1----:R-:W-:-:S04]  /*b3a0*/  FFMA R2, R0, R237, -1 ;  /* 0xbf80000000027423 */ /* 0x002fc800000000ed */
[----:B0-----:R-:W-:-:S04]  /*b3b0*/  FADD.FTZ R3, -R2, -RZ ;  /* 0x800000ff02037221 */ /* 0x001fc80000010100 */
[----:B------:R-:W-:-:S07]  /*b3c0*/  FFMA R0, R0, R3, R0 ;  /* 0x0000000300007223 */ /* 0x000fce0000000000 */
.L_x_129:
[----:B------:R-:W-:Y:S05]  /*b3d0*/  BSYNC.RECONVERGENT B1 ;  /* 0x0000000000017941 */ /* 0x000fea0003800200 */
.L_x_127:
        /* <DEDUP_REMOVED lines=41> */
.L_x_131:
[----:B0-----:R-:W0:Y:S02]  /*b670*/  MUFU.RCP R3, R236 ;  /* 0x000000ec00037308 */ /* 0x001e240000001000 */
[----:B0-----:R-:W-:-:S04]  /*b680*/  FFMA R0, R3, R236, -1 ;  /* 0xbf80000003007423 */ /* 0x001fc800000000ec */
[----:B------:R-:W-:-:S04]  /*b690*/  FADD.FTZ R0, -R0, -RZ ;  /* 0x800000ff00007221 */ /* 0x000fc80000010100 */
[----:B------:R-:W-:-:S07]  /*b6a0*/  FFMA R0, R3, R0, R3 ;  /* 0x0000000003007223 */ /* 0x000fce0000000003 */
.L_x_132:
[----:B------:R-:W-:Y:S05]  /*b6b0*/  BSYNC.RECONVERGENT B1 ;  /* 0x0000000000017941 */ /* 0x000fea0003800200 */
.L_x_130:
        /* <DEDUP_REMOVED lines=41> */
.L_x_134:
[----:B------:R-:W1:Y:S02]  /*b950*/  MUFU.RCP R0, R231 ;  /* 0x000000e700007308 */ /* 0x000e640000001000 */
[----:B-1----:R-:W-:-:S04]  /*b960*/  FFMA R2, R0, R231, -1 ;  /* 0xbf80000000027423 */ /* 0x002fc800000000e7 */
[----:B0-----:R-:W-:-:S04]  /*b970*/  FADD.FTZ R3, -R2, -RZ ;  /* 0x800000ff02037221 */ /* 0x001fc80000010100 */
[----:B------:R-:W-:-:S07]  /*b980*/  FFMA R0, R0, R3, R0 ;  /* 0x0000000300007223 */ /* 0x000fce0000000000 */
.L_x_135:
[----:B------:R-:W-:Y:S05]  /*b990*/  BSYNC.RECONVERGENT B1 ;  /* 0x0000000000017941 */ /* 0x000fea0003800200 */
.L_x_133:
[----:B------:R-:W2:Y:S04]  /*b9a0*/  LDL.LU R7, [R1+0x480] ;  /* 0x0004800001077983 */ /* 0x000ea80000300800 */
[----:B------:R-:W3:Y:S04]  /*b9b0*/  LDL.LU R9, [R1+0x484] ;  /* 0x0004840001097983 */ /* 0x000ee80000300800 */
[----:B------:R-:W4:Y:S04]  /*b9c0*/  LDL.LU R11, [R1+0x488] ;  /* 0x00048800010b7983 */ /* 0x000f280000300800 */
[----:B------:R-:W5:Y:S04]  /*b9d0*/  LDL.LU R13, [R1+0x48c] ;  /* 0x00048c00010d7983 */ /* 0x000f680000300800 */
[----:B------:R-:W5:Y:S04]  /*b9e0*/  LDL.LU R15, [R1+0x490] ;  /* 0x00049000010f7983 */ /* 0x000f680000300800 */
[----:B------:R-:W5:Y:S04]  /*b9f0*/  LDL.LU R14, [R1+0x494] ;  /* 0x00049400010e7983 */ /* 0x000f680000300800 */
[----:B------:R-:W5:Y:S04]  /*ba00*/  LDL.LU R12, [R1+0x498] ;  /* 0x00049800010c7983 */ /* 0x000f680000300800 */
[----:B------:R-:W5:Y:S04]  /*ba10*/  LDL.LU R10, [R1+0x49c] ;  /* 0x00049c00010a7983 */ /* 0x000f680000300800 */
[----:B------:R-:W5:Y:S04]  /*ba20*/  LDL.LU R8, [R1+0x4a0] ;  /* 0x0004a00001087983 */ /* 0x000f680000300800 */
[----:B------:R-:W5:Y:S04]  /*ba30*/  LDL.LU R6, [R1+0x4a4] ;  /* 0x0004a40001067983 */ /* 0x000f680000300800 */
[----:B------:R-:W5:Y:S04]  /*ba40*/  LDL.LU R4, [R1+0x4a8] ;  /* 0x0004a80001047983 */ /* 0x000f680000300800 */
[----:B------:R-:W5:Y:S01]  /*ba50*/  LDL.LU R2, [R1+0x4ac] ;  /* 0x0004ac0001027983 */ /* 0x000f620000300800 */
[C---:B------:R-:W-:Y:S01]  /*ba60*/  FMUL R3, R0.reuse, R16 ;  /* 0x0000001000037220 */ /* 0x040fe20000400000 */
[C---:B------:R-:W-:Y:S01]  /*ba70*/  FMUL R17, R0.reuse, R17 ;  /* 0x0000001100117220 */ /* 0x040fe20000400000 */
[C---:B------:R-:W-:Y:S01]  /*ba80*/  FMUL R5, R0.reuse, R18 ;  /* 0x0000001200057220 */ /* 0x040fe20000400000 */
[C---:B------:R-:W-:Y:S01]  /*ba90*/  FMUL R19, R0.reuse, R19 ;  /* 0x0000001300137220 */ /* 0x040fe20000400000 */
[----:B------:R-:W-:Y:S01]  /*baa0*/  BSSY.RECONVERGENT B1, `(.L_x_136) ;  /* 0x0000029000017945 */ /* 0x000fe20003800200 */
[----:B------:R0:W-:Y:S04]  /*bab0*/  STG.E desc[UR8][R228.64+0x380], R3 ;  /* 0x00038003e4007986 */ /* 0x0001e8000c101908 */
[----:B------:R0:W-:Y:S04]  /*bac0*/  STG.E desc[UR8][R228.64+0x384], R17 ;  /* 0x00038411e4007986 */ /* 0x0001e8000c101908 */
[----:B------:R0:W-:Y:S04]  /*bad0*/  STG.E desc[UR8][R228.64+0x388], R5 ;  /* 0x00038805e4007986 */ /* 0x0001e8000c101908 */
[----:B------:R0:W-:Y:S01]  /*bae0*/  STG.E desc[UR8][R228.64+0x38c], R19 ;  /* 0x00038c13e4007986 */ /* 0x0001e2000c101908 */
[C---:B--2---:R-:W-:Y:S01]  /*baf0*/  FMUL R7, R0.reuse, R7 ;  /* 0x0000000700077220 */ /* 0x044fe20000400000 */
[----:B---3--:R-:W-:-:S04]  /*bb00*/  FMUL R9, R0, R9 ;  /* 0x0000000900097220 */ /* 0x008fc80000400000 */
[----:B------:R0:W-:Y:S01]  /*bb10*/  STG.E desc[UR8][R228.64+0x390], R7 ;  /* 0x00039007e4007986 */ /* 0x0001e2000c101908 */
[----:B----4-:R-:W-:-:S03]  /*bb20*/  FMUL R11, R0, R11 ;  /* 0x0000000b000b7220 */ /* 0x010fc60000400000 */
[----:B------:R0:W-:Y:S01]  /*bb30*/  STG.E desc[UR8][R228.64+0x394], R9 ;  /* 0x00039409e4007986 */ /* 0x0001e2000c101908 */
[----:B-----5:R-:W-:-:S03]  /*bb40*/  FMUL R13, R0, R13 ;  /* 0x0000000d000d7220 */ /* 0x020fc60000400000 */
[----:B------:R0:W-:Y:S01]  /*bb50*/  STG.E desc[UR8][R228.64+0x398], R11 ;  /* 0x0003980be4007986 */ /* 0x0001e2000c101908 */
[----:B------:R-:W-:-:S03]  /*bb60*/  FMUL R15, R0, R15 ;  /* 0x0000000f000f7220 */ /* 0x000fc60000400000 */
        /* <DEDUP_REMOVED lines=13> */
[----:B------:R-:W-:Y:S01]  /*bc40*/  FMUL R33, R0, R2 ;  /* 0x0000000200217220 */ /* 0x000fe20000400000 */
[----:B------:R-:W-:Y:S02]  /*bc50*/  IADD3 R0, PT, PT, R230, 0x1800000, RZ ;  /* 0x01800000e6007810 */ /* 0x000fe40007ffe0ff */
[----:B------:R0:W-:Y:S02]  /*bc60*/  STG.E desc[UR8][R228.64+0x3b8], R31 ;  /* 0x0003b81fe4007986 */ /* 0x0001e4000c101908 */
[----:B------:R-:W-:Y:S02]  /*bc70*/  LOP3.LUT R0, R0, 0x7f800000, RZ, 0xc0, !PT ;  /* 0x7f80000000007812 */ /* 0x000fe400078ec0ff */
[----:B------:R0:W-:Y:S02]  /*bc80*/  STG.E desc[UR8][R228.64+0x3bc], R33 ;  /* 0x0003bc21e4007986 */ /* 0x0001e4000c101908 */
[----:B------:R-:W-:-:S13]  /*bc90*/  ISETP.GT.U32.AND P0, PT, R0, 0x1ffffff, PT ;  /* 0x01ffffff0000780c */ /* 0x000fda0003f04070 */
[----:B0-----:R-:W-:Y:S05]  /*bca0*/  @P0 BRA `(.L_x_137) ;  /* 0x0000000000100947 */ /* 0x001fea0003800000 */
[----:B------:R-:W-:Y:S02]  /*bcb0*/  MOV R0, R230 ;  /* 0x000000e600007202 */ /* 0x000fe40000000f00 */
[----:B------:R-:W-:-:S07]  /*bcc0*/  MOV R2, 0xbce0 ;  /* 0x0000bce000027802 */ /* 0x000fce0000000f00 */
[----:B------:R-:W-:Y:S05]  /*bcd0*/  CALL.REL.NOINC `($__internal_0_$__cuda_sm20_rcp_rn_f32_slowpath) ;  /* 0x0000000000dc7944 */ /* 0x000fea0003c00000 */
[----:B------:R-:W-:Y:S05]  /*bce0*/  BRA `(.L_x_138) ;  /* 0x0000000000107947 */ /* 0x000fea0003800000 */
.L_x_137:
[----:B------:R-:W0:Y:S02]  /*bcf0*/  MUFU.RCP R3, R230 ;  /* 0x000000e600037308 */ /* 0x000e240000001000 */
[----:B0-----:R-:W-:-:S04]  /*bd00*/  FFMA R0, R3, R230, -1 ;  /* 0xbf80000003007423 */ /* 0x001fc800000000e6 */
[----:B------:R-:W-:-:S04]  /*bd10*/  FADD.FTZ R0, -R0, -RZ ;  /* 0x800000ff00007221 */ /* 0x000fc80000010100 */
[----:B------:R-:W-:-:S07]  /*bd20*/  FFMA R0, R3, R0, R3 ;  /* 0x0000000003007223 */ /* 0x000fce0000000003 */
.L_x_138:
[----:B------:R-:W-:Y:S05]  /*bd30*/  BSYNC.RECONVERGENT B1 ;  /* 0x0000000000017941 */ /* 0x000fea0003800200 */
.L_x_136:
        /* <DEDUP_REMOVED lines=16> */
[C---:B--2---:R-:W-:Y:S01]  /*be40*/  FMUL R3, R0.reuse, R3 ;  /* 0x0000000300037220 */ /* 0x044fe20000400000 */
[----:B---3--:R-:W-:-:S04]  /*be50*/  FMUL R5, R0, R5 ;  /* 0x0000000500057220 */ /* 0x008fc80000400000 */
[----:B------:R-:W-:Y:S01]  /*be60*/  STG.E desc[UR8][R228.64+0x3c0], R3 ;  /* 0x0003c003e4007986 */ /* 0x000fe2000c101908 */
[----:B----4-:R-:W-:-:S03]  /*be70*/  FMUL R7, R0, R7 ;  /* 0x0000000700077220 */ /* 0x010fc60000400000 */
[----:B------:R-:W-:Y:S01]  /*be80*/  STG.E desc[UR8][R228.64+0x3c4], R5 ;  /* 0x0003c405e4007986 */ /* 0x000fe2000c101908 */
[----:B-----5:R-:W-:-:S03]  /*be90*/  FMUL R9, R0, R9 ;  /* 0x0000000900097220 */ /* 0x020fc60000400000 */
[----:B------:R-:W-:Y:S01]  /*bea0*/  STG.E desc[UR8][R228.64+0x3c8], R7 ;  /* 0x0003c807e4007986 */ /* 0x000fe2000c101908 */
[----:B------:R-:W-:-:S03]  /*beb0*/  FMUL R11, R0, R11 ;  /* 0x0000000b000b7220 */ /* 0x000fc60000400000 */
        /* <DEDUP_REMOVED lines=22> */
[----:B------:R-:W-:Y:S04]  /*c020*/  STG.E desc[UR8][R228.64+0x3f8], R31 ;  /* 0x0003f81fe4007986 */ /* 0x000fe8000c101908 */
[----:B------:R-:W-:Y:S01]  /*c030*/  STG.E desc[UR8][R228.64+0x3fc], R33 ;  /* 0x0003fc21e4007986 */ /* 0x000fe2000c101908 */
[----:B------:R-:W-:Y:S05]  /*c040*/  EXIT ;  /* 0x000000000000794d */ /* 0x000fea0003800000 */
        .weak           $__internal_0_$__cuda_sm20_rcp_rn_f32_slowpath
        .type           $__internal_0_$__cuda_sm20_rcp_rn_f32_slowpath,@function
        .size           $__internal_0_$__cuda_sm20_rcp_rn_f32_slowpath,(.L_x_144 - $__internal_0_$__cuda_sm20_rcp_rn_f32_slowpath)
$__internal_0_$__cuda_sm20_rcp_rn_f32_slowpath:
[----:B------:R-:W-:Y:S01]  /*c050*/  SHF.L.U32 R3, R0, 0x1, RZ ;  /* 0x0000000100037819 */ /* 0x000fe200000006ff */
[----:B------:R-:W-:Y:S03]  /*c060*/  BSSY.RECONVERGENT B0, `(.L_x_139) ;  /* 0x0000030000007945 */ /* 0x000fe60003800200 */
[----:B------:R-:W-:-:S04]  /*c070*/  SHF.R.U32.HI R3, RZ, 0x18, R3 ;  /* 0x00000018ff037819 */ /* 0x000fc80000011603 */
[----:B------:R-:W-:-:S13]  /*c080*/  ISETP.NE.U32.AND P0, PT, R3, RZ, PT ;  /* 0x000000ff0300720c */ /* 0x000fda0003f05070 */
[----:B------:R-:W-:Y:S05]  /*c090*/  @P0 BRA `(.L_x_140) ;  /* 0x0000000000280947 */ /* 0x000fea0003800000 */
[----:B------:R-:W-:-:S04]  /*c0a0*/  SHF.L.U32 R3, R0, 0x1, RZ ;  /* 0x0000000100037819 */ /* 0x000fc800000006ff */
[----:B------:R-:W-:-:S13]  /*c0b0*/  ISETP.NE.AND P0, PT, R3, RZ, PT ;  /* 0x000000ff0300720c */ /* 0x000fda0003f05270 */
[----:B------:R-:W-:Y:S02]  /*c0c0*/  @P0 FFMA R249, R0, 1.84467440737095516160e+19, RZ ;  /* 0x5f80000000f90823 */ /* 0x000fe400000000ff */
[----:B------:R-:W-:Y:S08]  /*c0d0*/  @!P0 MUFU.RCP R0, R0 ;  /* 0x0000000000008308 */ /* 0x000ff00000001000 */
[----:B------:R-:W0:Y:S02]  /*c0e0*/  @P0 MUFU.RCP R3, R249 ;  /* 0x000000f900030308 */ /* 0x000e240000001000 */
[----:B0-----:R-:W-:-:S04]  /*c0f0*/  @P0 FFMA R249, R249, R3, -1 ;  /* 0xbf800000f9f90423 */ /* 0x001fc80000000003 */
[----:B------:R-:W-:-:S04]  /*c100*/  @P0 FADD.FTZ R249, -R249, -RZ ;  /* 0x800000fff9f90221 */ /* 0x000fc80000010100 */
[----:B------:R-:W-:-:S04]  /*c110*/  @P0 FFMA R3, R3, R249, R3 ;  /* 0x000000f903030223 */ /* 0x000fc80000000003 */
[----:B------:R-:W-:Y:S01]  /*c120*/  @P0 FFMA R0, R3, 1.84467440737095516160e+19, RZ ;  /* 0x5f80000003000823 */ /* 0x000fe200000000ff */
[----:B------:R-:W-:Y:S06]  /*c130*/  BRA `(.L_x_141) ;  /* 0x0000000000887947 */ /* 0x000fec0003800000 */
.L_x_140:
[----:B------:R-:W-:-:S04]  /*c140*/  IADD3 R252, PT, PT, R3, -0xfd, RZ ;  /* 0xffffff0303fc7810 */ /* 0x000fc80007ffe0ff */
[----:B------:R-:W-:-:S13]  /*c150*/  ISETP.GT.U32.AND P0, PT, R252, 0x1, PT ;  /* 0x00000001fc00780c */ /* 0x000fda0003f04070 */
[----:B------:R-:W-:Y:S05]  /*c160*/  @P0 BRA `(.L_x_142) ;  /* 0x0000000000780947 */ /* 0x000fea0003800000 */
[----:B------:R-:W-:Y:S02]  /*c170*/  LOP3.LUT R250, R0, 0x7fffff, RZ, 0xc0, !PT ;  /* 0x007fffff00fa7812 */ /* 0x000fe400078ec0ff */
[----:B------:R-:W-:Y:S02]  /*c180*/  IADD3 R3, PT, PT, R3, -0xfc, RZ ;  /* 0xffffff0403037810 */ /* 0x000fe40007ffe0ff */
[----:B------:R-:W-:-:S04]  /*c190*/  LOP3.LUT R250, R250, 0x3f800000, RZ, 0xfc, !PT ;  /* 0x3f800000fafa7812 */ /* 0x000fc800078efcff */
[----:B------:R-:W0:Y:S02]  /*c1a0*/  MUFU.RCP R249, R250 ;  /* 0x000000fa00f97308 */ /* 0x000e240000001000 */
[----:B0-----:R-:W-:-:S04]  /*c1b0*/  FFMA R251, R250, R249, -1 ;  /* 0xbf800000fafb7423 */ /* 0x001fc800000000f9 */
[----:B------:R-:W-:-:S04]  /*c1c0*/  FADD.FTZ R251, -R251, -RZ ;  /* 0x800000fffbfb7221 */ /* 0x000fc80000010100 */
[CCC-:B------:R-:W-:Y:S01]  /*c1d0*/  FFMA.RM R250, R249.reuse, R251.reuse, R249.reuse ;  /* 0x000000fbf9fa7223 */ /* 0x1c0fe200000040f9 */
[----:B------:R-:W-:-:S05]  /*c1e0*/  FFMA.RP R249, R249, R251, R249 ;  /* 0x000000fbf9f97223 */ /* 0x000fca00000080f9 */
[C---:B------:R-:W-:Y:S02]  /*c1f0*/  FSETP.NEU.FTZ.AND P0, PT, R250.reuse, R249, PT ;  /* 0x000000f9fa00720b */ /* 0x040fe40003f1d000 */
[----:B------:R-:W-:Y:S02]  /*c200*/  LOP3.LUT R249, R250, 0x7fffff, RZ, 0xc0, !PT ;  /* 0x007ffffffaf97812 */ /* 0x000fe400078ec0ff */
[----:B------:R-:W-:Y:S02]  /*c210*/  SEL R250, RZ, 0xffffffff, !P0 ;  /* 0xfffffffffffa7807 */ /* 0x000fe40004000000 */
[----:B------:R-:W-:Y:S02]  /*c220*/  LOP3.LUT R249, R249, 0x800000, RZ, 0xfc, !PT ;  /* 0x00800000f9f97812 */ /* 0x000fe400078efcff */
[----:B------:R-:W-:Y:S02]  /*c230*/  IADD3 R251, PT, PT, -R250, RZ, RZ ;  /* 0x000000fffafb7210 */ /* 0x000fe40007ffe1ff */
[----:B------:R-:W-:-:S02]  /*c240*/  MOV R250, 0x3 ;  /* 0x0000000300fa7802 */ /* 0x000fc40000000f00 */
[-CC-:B------:R-:W-:Y:S02]  /*c250*/  LOP3.LUT P1, RZ, R251, R252.reuse, R249.reuse, 0xf8, !PT ;  /* 0x000000fcfbff7212 */ /* 0x180fe4000782f8f9 */
[----:B------:R-:W-:Y:S02]  /*c260*/  SHF.L.U32 R250, R250, R252, RZ ;  /* 0x000000fcfafa7219 */ /* 0x000fe400000006ff */
[----:B------:R-:W-:Y:S02]  /*c270*/  SHF.R.U32.HI R3, RZ, R3, R249 ;  /* 0x00000003ff037219 */ /* 0x000fe400000116f9 */
[----:B------:R-:W-:-:S04]  /*c280*/  LOP3.LUT R250, R250, R249, RZ, 0xc0, !PT ;  /* 0x000000f9fafa7212 */ /* 0x000fc800078ec0ff */
[----:B------:R-:W-:-:S04]  /*c290*/  SHF.R.U32.HI R250, RZ, R252, R250 ;  /* 0x000000fcfffa7219 */ /* 0x000fc800000116fa */
[C---:B------:R-:W-:Y:S02]  /*c2a0*/  LOP3.LUT P0, RZ, R250.reuse, 0x1, RZ, 0xc0, !PT ;  /* 0x00000001faff7812 */ /* 0x040fe4000780c0ff */
[----:B------:R-:W-:-:S04]  /*c2b0*/  LOP3.LUT P2, RZ, R250, 0x2, RZ, 0xc0, !PT ;  /* 0x00000002faff7812 */ /* 0x000fc8000784c0ff */
[----:B------:R-:W-:Y:S02]  /*c2c0*/  PLOP3.LUT P0, PT, P0, P1, P2, 0xe0, 0x0 ;  /* 0x000000000000781c */ /* 0x000fe40000703c20 */
[----:B------:R-:W-:Y:S02]  /*c2d0*/  LOP3.LUT P1, RZ, R0, 0x7fffff, RZ, 0xc0, !PT ;  /* 0x007fffff00ff7812 */ /* 0x000fe4000782c0ff */
[----:B------:R-:W-:-:S04]  /*c2e0*/  SEL R249, RZ, 0x1, !P0 ;  /* 0x00000001fff97807 */ /* 0x000fc80004000000 */
[----:B------:R-:W-:-:S04]  /*c2f0*/  IADD3 R249, PT, PT, -R249, RZ, RZ ;  /* 0x000000fff9f97210 */ /* 0x000fc80007ffe1ff */
[----:B------:R-:W-:-:S13]  /*c300*/  ISETP.GE.AND P0, PT, R249, RZ, PT ;  /* 0x000000fff900720c */ /* 0x000fda0003f06270 */
[----:B------:R-:W-:-:S04]  /*c310*/  @!P0 IADD3 R3, PT, PT, R3, 0x1, RZ ;  /* 0x0000000103038810 */ /* 0x000fc80007ffe0ff */
[----:B------:R-:W-:-:S04]  /*c320*/  @!P1 SHF.L.U32 R3, R3, 0x1, RZ ;  /* 0x0000000103039819 */ /* 0x000fc800000006ff */
[----:B------:R-:W-:Y:S01]  /*c330*/  LOP3.LUT R0, R3, 0x80000000, R0, 0xf8, !PT ;  /* 0x8000000003007812 */ /* 0x000fe200078ef800 */
[----:B------:R-:W-:Y:S06]  /*c340*/  BRA `(.L_x_141) ;  /* 0x0000000000047947 */ /* 0x000fec0003800000 */
.L_x_142:
[----:B------:R-:W0:Y:S02]  /*c350*/  MUFU.RCP R0, R0 ;  /* 0x0000000000007308 */ /* 0x000e240000001000 */
.L_x_141:
[----:B------:R-:W-:Y:S05]  /*c360*/  BSYNC.RECONVERGENT B0 ;  /* 0x0000000000007941 */ /* 0x000fea0003800200 */
.L_x_139:
[----:B------:R-:W-:-:S04]  /*c370*/  MOV R3, 0x0 ;  /* 0x0000000000037802 */ /* 0x000fc80000000f00 */
[----:B0-----:R-:W-:Y:S05]  /*c380*/  RET.REL.NODEC R2 `(_Z32flashattn_streaming_16x16_kernelPK6__halfS1_S1_Pfiif) ;  /* 0xffffff3c021c7950 */ /* 0x001fea0003c3ffff */
.L_x_143:
[----:B------:R-:W-:-:S00]  /*c390*/  BRA `(.L_x_143) ;  /* 0xfffffffc00fc7947 */ /* 0x000fc0000383ffff */
[----:B------:R-:W-:-:S00]  /*c3a0*/  NOP ;  /* 0x0000000000007918 */ /* 0x000fc00000000000 */
        /* <DEDUP_REMOVED lines=13> */
.L_x_144:


//--------------------- .nv.shared._Z32flashattn_streaming_16x16_kernelPK6__halfS1_S1_Pfiif --------------------------
	.section	.nv.shared._Z32flashattn_streaming_16x16_kernelPK6__halfS1_S1_Pfiif,"aw",@nobits
	.sectionflags	@""
	.align	4
.nv.shared._Z32flashattn_streaming_16x16_kernelPK6__halfS1_S1_Pfiif:
	.zero		2560


//--------------------- .nv.shared.reserved.0     --------------------------
	.section	.nv.shared.reserved.0,"aw",@nobits
	.weak		__nv_reservedSMEM_offset_0_alias
	.size		__nv_reservedSMEM_offset_0_alias, 0, 64
	.other		__nv_reservedSMEM_offset_0_alias,@"STO_CUDA_RESERVED_SHARED STV_DEFAULT"
__nv_reservedSMEM_offset_0_alias:
	.zero		0
	.zero		64


//--------------------- .nv.constant0._Z32flashattn_streaming_16x16_kernelPK6__halfS1_S1_Pfiif --------------------------
	.section	.nv.constant0._Z32flashattn_streaming_16x16_kernelPK6__halfS1_S1_Pfiif,"a",@progbits
	.sectionflags	@""
	.align	4
.nv.constant0._Z32flashattn_streaming_16x16_kernelPK6__halfS1_S1_Pfiif:
	.zero		940


//--------------------- SYMBOLS --------------------------

	.type		.nv.reservedSmem.offset0,@object
	.size		.nv.reservedSmem.offset0,0x4
	.type		.nv.reservedSmem.cap,@object
	.size		.nv.reservedSmem.cap,0x4
